//
// Generated by NVIDIA NVVM Compiler
//
// Compiler Build ID: CL-36424714
// Cuda compilation tools, release 13.0, V13.0.88
// Based on NVVM 20.0.0
//

.version 9.0
.target sm_100
.address_size 64

	// .globl	_Z7reduce1Pdiiddddi
// _ZZ7reduce1PdiiddddiE4data has been demoted
// _ZZ7reduce2PdiiddddiE4data has been demoted
// _ZZ7reduce3PdiiddddiE4data has been demoted
// _ZZ7reduce5PdiiiddddiE4data has been demoted
// _ZZ7reduce6PdiiddddiE4data has been demoted

.visible .entry _Z7reduce1Pdiiddddi(
	.param .u64 .ptr .align 1 _Z7reduce1Pdiiddddi_param_0,
	.param .u32 _Z7reduce1Pdiiddddi_param_1,
	.param .u32 _Z7reduce1Pdiiddddi_param_2,
	.param .f64 _Z7reduce1Pdiiddddi_param_3,
	.param .f64 _Z7reduce1Pdiiddddi_param_4,
	.param .f64 _Z7reduce1Pdiiddddi_param_5,
	.param .f64 _Z7reduce1Pdiiddddi_param_6,
	.param .u32 _Z7reduce1Pdiiddddi_param_7
)
{
	.reg .pred 	%p<5>;
	.reg .b32 	%r<15>;
	.reg .b64 	%rd<5>;
	.reg .b64 	%fd<5>;
	// demoted variable
	.shared .align 8 .b8 _ZZ7reduce1PdiiddddiE4data[8192];
	ld.param.u64 	%rd1, [_Z7reduce1Pdiiddddi_param_0];
	mov.u32 	%r1, %tid.x;
	mov.u32 	%r2, %ntid.x;
	setp.lt.u32 	%p1, %r2, 2;
	@%p1 bra 	$L__BB0_5;
	shl.b32 	%r7, %r1, 3;
	mov.u32 	%r8, _ZZ7reduce1PdiiddddiE4data;
	add.s32 	%r3, %r8, %r7;
	mov.b32 	%r14, 1;
$L__BB0_2:
	shl.b32 	%r5, %r14, 1;
	add.s32 	%r9, %r5, -1;
	and.b32  	%r10, %r9, %r1;
	setp.ne.s32 	%p2, %r10, 0;
	@%p2 bra 	$L__BB0_4;
	shl.b32 	%r11, %r14, 3;
	add.s32 	%r12, %r3, %r11;
	ld.shared.f64 	%fd1, [%r12];
	ld.shared.f64 	%fd2, [%r3];
	add.f64 	%fd3, %fd1, %fd2;
	st.shared.f64 	[%r3], %fd3;
$L__BB0_4:
	bar.sync 	0;
	setp.lt.u32 	%p3, %r5, %r2;
	mov.u32 	%r14, %r5;
	@%p3 bra 	$L__BB0_2;
$L__BB0_5:
	setp.ne.s32 	%p4, %r1, 0;
	@%p4 bra 	$L__BB0_7;
	ld.shared.f64 	%fd4, [_ZZ7reduce1PdiiddddiE4data];
	mov.u32 	%r13, %ctaid.x;
	cvta.to.global.u64 	%rd2, %rd1;
	mul.wide.u32 	%rd3, %r13, 8;
	add.s64 	%rd4, %rd2, %rd3;
	st.global.f64 	[%rd4], %fd4;
$L__BB0_7:
	ret;

}
	// .globl	_Z7reduce2Pdiiddddi
.visible .entry _Z7reduce2Pdiiddddi(
	.param .u64 .ptr .align 1 _Z7reduce2Pdiiddddi_param_0,
	.param .u32 _Z7reduce2Pdiiddddi_param_1,
	.param .u32 _Z7reduce2Pdiiddddi_param_2,
	.param .f64 _Z7reduce2Pdiiddddi_param_3,
	.param .f64 _Z7reduce2Pdiiddddi_param_4,
	.param .f64 _Z7reduce2Pdiiddddi_param_5,
	.param .f64 _Z7reduce2Pdiiddddi_param_6,
	.param .u32 _Z7reduce2Pdiiddddi_param_7
)
{
	.reg .pred 	%p<11>;
	.reg .b32 	%r<30>;
	.reg .b64 	%rd<5>;
	.reg .b64 	%fd<32>;
	// demoted variable
	.shared .align 8 .b8 _ZZ7reduce2PdiiddddiE4data[8192];
	ld.param.u64 	%rd1, [_Z7reduce2Pdiiddddi_param_0];
	mov.u32 	%r1, %tid.x;
	setp.gt.u32 	%p1, %r1, 511;
	@%p1 bra 	$L__BB1_2;
	shl.b32 	%r2, %r1, 4;
	mov.u32 	%r3, _ZZ7reduce2PdiiddddiE4data;
	add.s32 	%r4, %r3, %r2;
	ld.shared.f64 	%fd1, [%r4+8];
	ld.shared.f64 	%fd2, [%r4];
	add.f64 	%fd3, %fd1, %fd2;
	st.shared.f64 	[%r4], %fd3;
$L__BB1_2:
	bar.sync 	0;
	setp.gt.u32 	%p2, %r1, 255;
	@%p2 bra 	$L__BB1_4;
	shl.b32 	%r5, %r1, 5;
	mov.u32 	%r6, _ZZ7reduce2PdiiddddiE4data;
	add.s32 	%r7, %r6, %r5;
	ld.shared.f64 	%fd4, [%r7+16];
	ld.shared.f64 	%fd5, [%r7];
	add.f64 	%fd6, %fd4, %fd5;
	st.shared.f64 	[%r7], %fd6;
$L__BB1_4:
	bar.sync 	0;
	setp.gt.u32 	%p3, %r1, 127;
	@%p3 bra 	$L__BB1_6;
	shl.b32 	%r8, %r1, 6;
	mov.u32 	%r9, _ZZ7reduce2PdiiddddiE4data;
	add.s32 	%r10, %r9, %r8;
	ld.shared.f64 	%fd7, [%r10+32];
	ld.shared.f64 	%fd8, [%r10];
	add.f64 	%fd9, %fd7, %fd8;
	st.shared.f64 	[%r10], %fd9;
$L__BB1_6:
	bar.sync 	0;
	setp.gt.u32 	%p4, %r1, 63;
	@%p4 bra 	$L__BB1_8;
	shl.b32 	%r11, %r1, 7;
	mov.u32 	%r12, _ZZ7reduce2PdiiddddiE4data;
	add.s32 	%r13, %r12, %r11;
	ld.shared.f64 	%fd10, [%r13+64];
	ld.shared.f64 	%fd11, [%r13];
	add.f64 	%fd12, %fd10, %fd11;
	st.shared.f64 	[%r13], %fd12;
$L__BB1_8:
	bar.sync 	0;
	setp.gt.u32 	%p5, %r1, 31;
	@%p5 bra 	$L__BB1_10;
	shl.b32 	%r14, %r1, 8;
	mov.u32 	%r15, _ZZ7reduce2PdiiddddiE4data;
	add.s32 	%r16, %r15, %r14;
	ld.shared.f64 	%fd13, [%r16+128];
	ld.shared.f64 	%fd14, [%r16];
	add.f64 	%fd15, %fd13, %fd14;
	st.shared.f64 	[%r16], %fd15;
$L__BB1_10:
	bar.sync 	0;
	setp.gt.u32 	%p6, %r1, 15;
	@%p6 bra 	$L__BB1_12;
	shl.b32 	%r17, %r1, 9;
	mov.u32 	%r18, _ZZ7reduce2PdiiddddiE4data;
	add.s32 	%r19, %r18, %r17;
	ld.shared.f64 	%fd16, [%r19+256];
	ld.shared.f64 	%fd17, [%r19];
	add.f64 	%fd18, %fd16, %fd17;
	st.shared.f64 	[%r19], %fd18;
$L__BB1_12:
	bar.sync 	0;
	setp.gt.u32 	%p7, %r1, 7;
	@%p7 bra 	$L__BB1_14;
	shl.b32 	%r20, %r1, 10;
	mov.u32 	%r21, _ZZ7reduce2PdiiddddiE4data;
	add.s32 	%r22, %r21, %r20;
	ld.shared.f64 	%fd19, [%r22+512];
	ld.shared.f64 	%fd20, [%r22];
	add.f64 	%fd21, %fd19, %fd20;
	st.shared.f64 	[%r22], %fd21;
$L__BB1_14:
	bar.sync 	0;
	setp.gt.u32 	%p8, %r1, 3;
	@%p8 bra 	$L__BB1_16;
	shl.b32 	%r23, %r1, 11;
	mov.u32 	%r24, _ZZ7reduce2PdiiddddiE4data;
	add.s32 	%r25, %r24, %r23;
	ld.shared.f64 	%fd22, [%r25+1024];
	ld.shared.f64 	%fd23, [%r25];
	add.f64 	%fd24, %fd22, %fd23;
	st.shared.f64 	[%r25], %fd24;
$L__BB1_16:
	bar.sync 	0;
	setp.gt.u32 	%p9, %r1, 1;
	@%p9 bra 	$L__BB1_18;
	shl.b32 	%r26, %r1, 12;
	mov.u32 	%r27, _ZZ7reduce2PdiiddddiE4data;
	add.s32 	%r28, %r27, %r26;
	ld.shared.f64 	%fd25, [%r28+2048];
	ld.shared.f64 	%fd26, [%r28];
	add.f64 	%fd27, %fd25, %fd26;
	st.shared.f64 	[%r28], %fd27;
$L__BB1_18:
	bar.sync 	0;
	setp.ne.s32 	%p10, %r1, 0;
	@%p10 bra 	$L__BB1_20;
	ld.shared.f64 	%fd28, [_ZZ7reduce2PdiiddddiE4data+4096];
	ld.shared.f64 	%fd29, [_ZZ7reduce2PdiiddddiE4data];
	add.f64 	%fd30, %fd28, %fd29;
	st.shared.f64 	[_ZZ7reduce2PdiiddddiE4data], %fd30;
$L__BB1_20:
	bar.sync 	0;
	cvta.to.global.u64 	%rd2, %rd1;
	ld.shared.f64 	%fd31, [_ZZ7reduce2PdiiddddiE4data];
	mov.u32 	%r29, %ctaid.x;
	mul.wide.u32 	%rd3, %r29, 8;
	add.s64 	%rd4, %rd2, %rd3;
	st.global.f64 	[%rd4], %fd31;
	ret;

}
	// .globl	_Z7reduce3Pdiiddddi
.visible .entry _Z7reduce3Pdiiddddi(
	.param .u64 .ptr .align 1 _Z7reduce3Pdiiddddi_param_0,
	.param .u32 _Z7reduce3Pdiiddddi_param_1,
	.param .u32 _Z7reduce3Pdiiddddi_param_2,
	.param .f64 _Z7reduce3Pdiiddddi_param_3,
	.param .f64 _Z7reduce3Pdiiddddi_param_4,
	.param .f64 _Z7reduce3Pdiiddddi_param_5,
	.param .f64 _Z7reduce3Pdiiddddi_param_6,
	.param .u32 _Z7reduce3Pdiiddddi_param_7
)
{
	.reg .pred 	%p<19>;
	.reg .b32 	%r<30>;
	.reg .b64 	%rd<21>;
	.reg .b64 	%fd<50>;
	// demoted variable
	.shared .align 8 .b8 _ZZ7reduce3PdiiddddiE4data[8192];
	ld.param.u64 	%rd1, [_Z7reduce3Pdiiddddi_param_0];
	mov.u32 	%r1, %tid.x;
	bar.sync 	0;
	shl.b32 	%r25, %r1, 3;
	mov.u32 	%r26, _ZZ7reduce3PdiiddddiE4data;
	add.s32 	%r2, %r26, %r25;
	add.s32 	%r28, %r2, 4096;
	mov.b32 	%r29, 0;
$L__BB2_1:
	add.s32 	%r6, %r29, 512;
	setp.ge.u32 	%p1, %r1, %r6;
	@%p1 bra 	$L__BB2_3;
	ld.shared.f64 	%fd1, [%r28];
	ld.shared.f64 	%fd2, [%r2];
	add.f64 	%fd3, %fd1, %fd2;
	st.shared.f64 	[%r2], %fd3;
	mov.b64 	%rd2, 0;
	st.shared.u64 	[%r28], %rd2;
$L__BB2_3:
	bar.sync 	0;
	add.s32 	%r7, %r6, -1;
	setp.ge.u32 	%p2, %r1, %r7;
	@%p2 bra 	$L__BB2_5;
	ld.shared.f64 	%fd4, [%r28+-8];
	ld.shared.f64 	%fd5, [%r2];
	add.f64 	%fd6, %fd4, %fd5;
	st.shared.f64 	[%r2], %fd6;
	mov.b64 	%rd3, 0;
	st.shared.u64 	[%r28+-8], %rd3;
$L__BB2_5:
	bar.sync 	0;
	add.s32 	%r8, %r7, -1;
	setp.ge.u32 	%p3, %r1, %r8;
	@%p3 bra 	$L__BB2_7;
	ld.shared.f64 	%fd7, [%r28+-16];
	ld.shared.f64 	%fd8, [%r2];
	add.f64 	%fd9, %fd7, %fd8;
	st.shared.f64 	[%r2], %fd9;
	mov.b64 	%rd4, 0;
	st.shared.u64 	[%r28+-16], %rd4;
$L__BB2_7:
	bar.sync 	0;
	add.s32 	%r9, %r8, -1;
	setp.ge.u32 	%p4, %r1, %r9;
	@%p4 bra 	$L__BB2_9;
	ld.shared.f64 	%fd10, [%r28+-24];
	ld.shared.f64 	%fd11, [%r2];
	add.f64 	%fd12, %fd10, %fd11;
	st.shared.f64 	[%r2], %fd12;
	mov.b64 	%rd5, 0;
	st.shared.u64 	[%r28+-24], %rd5;
$L__BB2_9:
	bar.sync 	0;
	add.s32 	%r10, %r9, -1;
	setp.ge.u32 	%p5, %r1, %r10;
	@%p5 bra 	$L__BB2_11;
	ld.shared.f64 	%fd13, [%r28+-32];
	ld.shared.f64 	%fd14, [%r2];
	add.f64 	%fd15, %fd13, %fd14;
	st.shared.f64 	[%r2], %fd15;
	mov.b64 	%rd6, 0;
	st.shared.u64 	[%r28+-32], %rd6;
$L__BB2_11:
	bar.sync 	0;
	add.s32 	%r11, %r10, -1;
	setp.ge.u32 	%p6, %r1, %r11;
	@%p6 bra 	$L__BB2_13;
	ld.shared.f64 	%fd16, [%r28+-40];
	ld.shared.f64 	%fd17, [%r2];
	add.f64 	%fd18, %fd16, %fd17;
	st.shared.f64 	[%r2], %fd18;
	mov.b64 	%rd7, 0;
	st.shared.u64 	[%r28+-40], %rd7;
$L__BB2_13:
	bar.sync 	0;
	add.s32 	%r12, %r11, -1;
	setp.ge.u32 	%p7, %r1, %r12;
	@%p7 bra 	$L__BB2_15;
	ld.shared.f64 	%fd19, [%r28+-48];
	ld.shared.f64 	%fd20, [%r2];
	add.f64 	%fd21, %fd19, %fd20;
	st.shared.f64 	[%r2], %fd21;
	mov.b64 	%rd8, 0;
	st.shared.u64 	[%r28+-48], %rd8;
$L__BB2_15:
	bar.sync 	0;
	add.s32 	%r13, %r12, -1;
	setp.ge.u32 	%p8, %r1, %r13;
	@%p8 bra 	$L__BB2_17;
	ld.shared.f64 	%fd22, [%r28+-56];
	ld.shared.f64 	%fd23, [%r2];
	add.f64 	%fd24, %fd22, %fd23;
	st.shared.f64 	[%r2], %fd24;
	mov.b64 	%rd9, 0;
	st.shared.u64 	[%r28+-56], %rd9;
$L__BB2_17:
	bar.sync 	0;
	add.s32 	%r14, %r13, -1;
	setp.ge.u32 	%p9, %r1, %r14;
	@%p9 bra 	$L__BB2_19;
	ld.shared.f64 	%fd25, [%r28+-64];
	ld.shared.f64 	%fd26, [%r2];
	add.f64 	%fd27, %fd25, %fd26;
	st.shared.f64 	[%r2], %fd27;
	mov.b64 	%rd10, 0;
	st.shared.u64 	[%r28+-64], %rd10;
$L__BB2_19:
	bar.sync 	0;
	add.s32 	%r15, %r14, -1;
	setp.ge.u32 	%p10, %r1, %r15;
	@%p10 bra 	$L__BB2_21;
	ld.shared.f64 	%fd28, [%r28+-72];
	ld.shared.f64 	%fd29, [%r2];
	add.f64 	%fd30, %fd28, %fd29;
	st.shared.f64 	[%r2], %fd30;
	mov.b64 	%rd11, 0;
	st.shared.u64 	[%r28+-72], %rd11;
$L__BB2_21:
	bar.sync 	0;
	add.s32 	%r16, %r15, -1;
	setp.ge.u32 	%p11, %r1, %r16;
	@%p11 bra 	$L__BB2_23;
	ld.shared.f64 	%fd31, [%r28+-80];
	ld.shared.f64 	%fd32, [%r2];
	add.f64 	%fd33, %fd31, %fd32;
	st.shared.f64 	[%r2], %fd33;
	mov.b64 	%rd12, 0;
	st.shared.u64 	[%r28+-80], %rd12;
$L__BB2_23:
	bar.sync 	0;
	add.s32 	%r17, %r16, -1;
	setp.ge.u32 	%p12, %r1, %r17;
	@%p12 bra 	$L__BB2_25;
	ld.shared.f64 	%fd34, [%r28+-88];
	ld.shared.f64 	%fd35, [%r2];
	add.f64 	%fd36, %fd34, %fd35;
	st.shared.f64 	[%r2], %fd36;
	mov.b64 	%rd13, 0;
	st.shared.u64 	[%r28+-88], %rd13;
$L__BB2_25:
	bar.sync 	0;
	add.s32 	%r18, %r17, -1;
	setp.ge.u32 	%p13, %r1, %r18;
	@%p13 bra 	$L__BB2_27;
	ld.shared.f64 	%fd37, [%r28+-96];
	ld.shared.f64 	%fd38, [%r2];
	add.f64 	%fd39, %fd37, %fd38;
	st.shared.f64 	[%r2], %fd39;
	mov.b64 	%rd14, 0;
	st.shared.u64 	[%r28+-96], %rd14;
$L__BB2_27:
	bar.sync 	0;
	add.s32 	%r19, %r18, -1;
	setp.ge.u32 	%p14, %r1, %r19;
	@%p14 bra 	$L__BB2_29;
	ld.shared.f64 	%fd40, [%r28+-104];
	ld.shared.f64 	%fd41, [%r2];
	add.f64 	%fd42, %fd40, %fd41;
	st.shared.f64 	[%r2], %fd42;
	mov.b64 	%rd15, 0;
	st.shared.u64 	[%r28+-104], %rd15;
$L__BB2_29:
	bar.sync 	0;
	add.s32 	%r20, %r19, -1;
	setp.ge.u32 	%p15, %r1, %r20;
	@%p15 bra 	$L__BB2_31;
	ld.shared.f64 	%fd43, [%r28+-112];
	ld.shared.f64 	%fd44, [%r2];
	add.f64 	%fd45, %fd43, %fd44;
	st.shared.f64 	[%r2], %fd45;
	mov.b64 	%rd16, 0;
	st.shared.u64 	[%r28+-112], %rd16;
$L__BB2_31:
	bar.sync 	0;
	add.s32 	%r21, %r20, -1;
	setp.ge.u32 	%p16, %r1, %r21;
	@%p16 bra 	$L__BB2_33;
	ld.shared.f64 	%fd46, [%r28+-120];
	ld.shared.f64 	%fd47, [%r2];
	add.f64 	%fd48, %fd46, %fd47;
	st.shared.f64 	[%r2], %fd48;
	mov.b64 	%rd17, 0;
	st.shared.u64 	[%r28+-120], %rd17;
$L__BB2_33:
	bar.sync 	0;
	add.s32 	%r29, %r29, -16;
	add.s32 	%r28, %r28, -128;
	setp.ne.s32 	%p17, %r21, 1;
	@%p17 bra 	$L__BB2_1;
	setp.ne.s32 	%p18, %r1, 0;
	@%p18 bra 	$L__BB2_36;
	ld.shared.f64 	%fd49, [_ZZ7reduce3PdiiddddiE4data];
	mov.u32 	%r27, %ctaid.x;
	cvta.to.global.u64 	%rd18, %rd1;
	mul.wide.u32 	%rd19, %r27, 8;
	add.s64 	%rd20, %rd18, %rd19;
	st.global.f64 	[%rd20], %fd49;
$L__BB2_36:
	ret;

}
	// .globl	_Z7reduce4Pdiiddddi
.visible .entry _Z7reduce4Pdiiddddi(
	.param .u64 .ptr .align 1 _Z7reduce4Pdiiddddi_param_0,
	.param .u32 _Z7reduce4Pdiiddddi_param_1,
	.param .u32 _Z7reduce4Pdiiddddi_param_2,
	.param .f64 _Z7reduce4Pdiiddddi_param_3,
	.param .f64 _Z7reduce4Pdiiddddi_param_4,
	.param .f64 _Z7reduce4Pdiiddddi_param_5,
	.param .f64 _Z7reduce4Pdiiddddi_param_6,
	.param .u32 _Z7reduce4Pdiiddddi_param_7
)
{
	.reg .pred 	%p<2>;
	.reg .b32 	%r<2>;
	.reg .b64 	%rd<9>;

	ld.param.u64 	%rd5, [_Z7reduce4Pdiiddddi_param_0];
	cvta.to.global.u64 	%rd6, %rd5;
	mov.u32 	%r1, %ctaid.x;
	mul.wide.u32 	%rd7, %r1, 8;
	add.s64 	%rd1, %rd6, %rd7;
	ld.global.u64 	%rd8, [%rd1];
$L__BB3_1:
	atom.relaxed.global.cas.b64 	%rd4, [%rd1], %rd8, 9221120237041090560;
	setp.ne.s64 	%p1, %rd8, %rd4;
	mov.u64 	%rd8, %rd4;
	@%p1 bra 	$L__BB3_1;
	ret;

}
	// .globl	_Z7reduce5Pdiiiddddi
.visible .entry _Z7reduce5Pdiiiddddi(
	.param .u64 .ptr .align 1 _Z7reduce5Pdiiiddddi_param_0,
	.param .u32 _Z7reduce5Pdiiiddddi_param_1,
	.param .u32 _Z7reduce5Pdiiiddddi_param_2,
	.param .u32 _Z7reduce5Pdiiiddddi_param_3,
	.param .f64 _Z7reduce5Pdiiiddddi_param_4,
	.param .f64 _Z7reduce5Pdiiiddddi_param_5,
	.param .f64 _Z7reduce5Pdiiiddddi_param_6,
	.param .f64 _Z7reduce5Pdiiiddddi_param_7,
	.param .u32 _Z7reduce5Pdiiiddddi_param_8
)
{
	.reg .pred 	%p<8>;
	.reg .b32 	%r<16>;
	.reg .b64 	%rd<15>;
	.reg .b64 	%fd<7>;
	// demoted variable
	.shared .align 8 .b8 _ZZ7reduce5PdiiiddddiE4data[8192];
	ld.param.u64 	%rd8, [_Z7reduce5Pdiiiddddi_param_0];
	ld.param.u32 	%r6, [_Z7reduce5Pdiiiddddi_param_1];
	bar.sync 	0;
	mov.u32 	%r15, %tid.x;
	rem.u32 	%r7, %r15, %r6;
	setp.ne.s32 	%p1, %r7, 0;
	@%p1 bra 	$L__BB4_9;
	add.s32 	%r8, %r15, %r6;
	add.s32 	%r2, %r8, -1;
	setp.ge.u32 	%p2, %r15, %r2;
	shl.b32 	%r9, %r15, 3;
	mov.u32 	%r10, _ZZ7reduce5PdiiiddddiE4data;
	add.s32 	%r3, %r10, %r9;
	@%p2 bra 	$L__BB4_6;
$L__BB4_2:
	add.s32 	%r5, %r15, 1;
	shl.b32 	%r11, %r15, 3;
	add.s32 	%r13, %r10, %r11;
	ld.shared.f64 	%fd1, [%r13+8];
	setp.eq.f64 	%p3, %fd1, 0d0000000000000000;
	@%p3 bra 	$L__BB4_5;
	ld.shared.u64 	%rd13, [%r3];
$L__BB4_4:
	mov.b64 	%fd3, %rd13;
	add.f64 	%fd4, %fd1, %fd3;
	mov.b64 	%rd9, %fd4;
	atom.relaxed.shared.cas.b64 	%rd3, [%r3], %rd13, %rd9;
	setp.ne.s64 	%p4, %rd13, %rd3;
	mov.u64 	%rd13, %rd3;
	@%p4 bra 	$L__BB4_4;
$L__BB4_5:
	setp.ne.s32 	%p5, %r5, %r2;
	mov.u32 	%r15, %r5;
	@%p5 bra 	$L__BB4_2;
$L__BB4_6:
	bar.sync 	0;
	ld.shared.f64 	%fd2, [%r3];
	setp.eq.f64 	%p6, %fd2, 0d0000000000000000;
	@%p6 bra 	$L__BB4_9;
	cvta.to.global.u64 	%rd10, %rd8;
	mov.u32 	%r14, %ctaid.x;
	mul.wide.u32 	%rd11, %r14, 8;
	add.s64 	%rd4, %rd10, %rd11;
	ld.global.u64 	%rd14, [%rd4];
$L__BB4_8:
	mov.b64 	%fd5, %rd14;
	add.f64 	%fd6, %fd2, %fd5;
	mov.b64 	%rd12, %fd6;
	atom.relaxed.global.cas.b64 	%rd7, [%rd4], %rd14, %rd12;
	setp.ne.s64 	%p7, %rd14, %rd7;
	mov.u64 	%rd14, %rd7;
	@%p7 bra 	$L__BB4_8;
$L__BB4_9:
	ret;

}
	// .globl	_Z7reduce6Pdiiddddi
.visible .entry _Z7reduce6Pdiiddddi(
	.param .u64 .ptr .align 1 _Z7reduce6Pdiiddddi_param_0,
	.param .u32 _Z7reduce6Pdiiddddi_param_1,
	.param .u32 _Z7reduce6Pdiiddddi_param_2,
	.param .f64 _Z7reduce6Pdiiddddi_param_3,
	.param .f64 _Z7reduce6Pdiiddddi_param_4,
	.param .f64 _Z7reduce6Pdiiddddi_param_5,
	.param .f64 _Z7reduce6Pdiiddddi_param_6,
	.param .u32 _Z7reduce6Pdiiddddi_param_7
)
{
	.reg .pred 	%p<22>;
	.reg .b32 	%r<16>;
	.reg .b64 	%rd<5>;
	.reg .b64 	%fd<32>;
	// demoted variable
	.shared .align 8 .b8 _ZZ7reduce6PdiiddddiE4data[8192];
	ld.param.u64 	%rd1, [_Z7reduce6Pdiiddddi_param_0];
	mov.u32 	%r1, %tid.x;
	mov.u32 	%r2, %ntid.x;
	setp.lt.u32 	%p1, %r2, 2;
	@%p1 bra 	$L__BB5_31;
	shl.b32 	%r4, %r1, 3;
	mov.u32 	%r5, _ZZ7reduce6PdiiddddiE4data;
	add.s32 	%r3, %r5, %r4;
	and.b32  	%r6, %r1, 1;
	setp.eq.b32 	%p2, %r6, 1;
	@%p2 bra 	$L__BB5_3;
	ld.shared.f64 	%fd1, [%r3+8];
	ld.shared.f64 	%fd2, [%r3];
	add.f64 	%fd3, %fd1, %fd2;
	st.shared.f64 	[%r3], %fd3;
$L__BB5_3:
	bar.sync 	0;
	setp.eq.s32 	%p3, %r2, 2;
	@%p3 bra 	$L__BB5_31;
	and.b32  	%r7, %r1, 3;
	setp.ne.s32 	%p4, %r7, 0;
	@%p4 bra 	$L__BB5_6;
	ld.shared.f64 	%fd4, [%r3+16];
	ld.shared.f64 	%fd5, [%r3];
	add.f64 	%fd6, %fd4, %fd5;
	st.shared.f64 	[%r3], %fd6;
$L__BB5_6:
	bar.sync 	0;
	setp.lt.u32 	%p5, %r2, 5;
	@%p5 bra 	$L__BB5_31;
	and.b32  	%r8, %r1, 7;
	setp.ne.s32 	%p6, %r8, 0;
	@%p6 bra 	$L__BB5_9;
	ld.shared.f64 	%fd7, [%r3+32];
	ld.shared.f64 	%fd8, [%r3];
	add.f64 	%fd9, %fd7, %fd8;
	st.shared.f64 	[%r3], %fd9;
$L__BB5_9:
	bar.sync 	0;
	setp.lt.u32 	%p7, %r2, 9;
	@%p7 bra 	$L__BB5_31;
	and.b32  	%r9, %r1, 15;
	setp.ne.s32 	%p8, %r9, 0;
	@%p8 bra 	$L__BB5_12;
	ld.shared.f64 	%fd10, [%r3+64];
	ld.shared.f64 	%fd11, [%r3];
	add.f64 	%fd12, %fd10, %fd11;
	st.shared.f64 	[%r3], %fd12;
$L__BB5_12:
	bar.sync 	0;
	setp.lt.u32 	%p9, %r2, 17;
	@%p9 bra 	$L__BB5_31;
	and.b32  	%r10, %r1, 31;
	setp.ne.s32 	%p10, %r10, 0;
	@%p10 bra 	$L__BB5_15;
	ld.shared.f64 	%fd13, [%r3+128];
	ld.shared.f64 	%fd14, [%r3];
	add.f64 	%fd15, %fd13, %fd14;
	st.shared.f64 	[%r3], %fd15;
$L__BB5_15:
	bar.sync 	0;
	setp.lt.u32 	%p11, %r2, 33;
	@%p11 bra 	$L__BB5_31;
	and.b32  	%r11, %r1, 63;
	setp.ne.s32 	%p12, %r11, 0;
	@%p12 bra 	$L__BB5_18;
	ld.shared.f64 	%fd16, [%r3+256];
	ld.shared.f64 	%fd17, [%r3];
	add.f64 	%fd18, %fd16, %fd17;
	st.shared.f64 	[%r3], %fd18;
$L__BB5_18:
	bar.sync 	0;
	setp.lt.u32 	%p13, %r2, 65;
	@%p13 bra 	$L__BB5_31;
	and.b32  	%r12, %r1, 127;
	setp.ne.s32 	%p14, %r12, 0;
	@%p14 bra 	$L__BB5_21;
	ld.shared.f64 	%fd19, [%r3+512];
	ld.shared.f64 	%fd20, [%r3];
	add.f64 	%fd21, %fd19, %fd20;
	st.shared.f64 	[%r3], %fd21;
$L__BB5_21:
	bar.sync 	0;
	setp.lt.u32 	%p15, %r2, 129;
	@%p15 bra 	$L__BB5_31;
	and.b32  	%r13, %r1, 255;
	setp.ne.s32 	%p16, %r13, 0;
	@%p16 bra 	$L__BB5_24;
	ld.shared.f64 	%fd22, [%r3+1024];
	ld.shared.f64 	%fd23, [%r3];
	add.f64 	%fd24, %fd22, %fd23;
	st.shared.f64 	[%r3], %fd24;
$L__BB5_24:
	bar.sync 	0;
	setp.lt.u32 	%p17, %r2, 257;
	@%p17 bra 	$L__BB5_31;
	and.b32  	%r14, %r1, 511;
	setp.ne.s32 	%p18, %r14, 0;
	@%p18 bra 	$L__BB5_27;
	ld.shared.f64 	%fd25, [%r3+2048];
	ld.shared.f64 	%fd26, [%r3];
	add.f64 	%fd27, %fd25, %fd26;
	st.shared.f64 	[%r3], %fd27;
$L__BB5_27:
	bar.sync 	0;
	setp.lt.u32 	%p19, %r2, 513;
	@%p19 bra 	$L__BB5_31;
	setp.ne.s32 	%p20, %r1, 0;
	@%p20 bra 	$L__BB5_30;
	ld.shared.f64 	%fd28, [_ZZ7reduce6PdiiddddiE4data+4096];
	ld.shared.f64 	%fd29, [%r3];
	add.f64 	%fd30, %fd28, %fd29;
	st.shared.f64 	[%r3], %fd30;
$L__BB5_30:
	bar.sync 	0;
$L__BB5_31:
	setp.ne.s32 	%p21, %r1, 0;
	@%p21 bra 	$L__BB5_33;
	ld.shared.f64 	%fd31, [_ZZ7reduce6PdiiddddiE4data];
	mov.u32 	%r15, %ctaid.x;
	cvta.to.global.u64 	%rd2, %rd1;
	mul.wide.u32 	%rd3, %r15, 8;
	add.s64 	%rd4, %rd2, %rd3;
	st.global.f64 	[%rd4], %fd31;
$L__BB5_33:
	ret;

}
	// .globl	_Z7reduce7Pdiiddddi
.visible .entry _Z7reduce7Pdiiddddi(
	.param .u64 .ptr .align 1 _Z7reduce7Pdiiddddi_param_0,
	.param .u32 _Z7reduce7Pdiiddddi_param_1,
	.param .u32 _Z7reduce7Pdiiddddi_param_2,
	.param .f64 _Z7reduce7Pdiiddddi_param_3,
	.param .f64 _Z7reduce7Pdiiddddi_param_4,
	.param .f64 _Z7reduce7Pdiiddddi_param_5,
	.param .f64 _Z7reduce7Pdiiddddi_param_6,
	.param .u32 _Z7reduce7Pdiiddddi_param_7
)
{
	.reg .pred 	%p<22>;
	.reg .b32 	%r<42>;
	.reg .b64 	%rd<4>;
	.reg .b64 	%fd<21>;

	ld.param.u64 	%rd1, [_Z7reduce7Pdiiddddi_param_0];
	// begin inline asm
	mov.b64 {%r1,%r2}, %fd1;
	// end inline asm
	shfl.sync.down.b32	%r4|%p1, %r2, 512, 31, 1023;
	shfl.sync.down.b32	%r3|%p2, %r1, 512, 31, 1023;
	// begin inline asm
	mov.b64 %fd2, {%r3,%r4};
	// end inline asm
	mov.f64 	%fd19, 0d7FF8000000000000;
	// begin inline asm
	mov.b64 {%r5,%r6}, %fd19;
	// end inline asm
	shfl.sync.down.b32	%r8|%p3, %r6, 256, 31, 1023;
	shfl.sync.down.b32	%r7|%p4, %r5, 256, 31, 1023;
	// begin inline asm
	mov.b64 %fd4, {%r7,%r8};
	// end inline asm
	// begin inline asm
	mov.b64 {%r9,%r10}, %fd19;
	// end inline asm
	shfl.sync.down.b32	%r12|%p5, %r10, 128, 31, 1023;
	shfl.sync.down.b32	%r11|%p6, %r9, 128, 31, 1023;
	// begin inline asm
	mov.b64 %fd6, {%r11,%r12};
	// end inline asm
	// begin inline asm
	mov.b64 {%r13,%r14}, %fd19;
	// end inline asm
	shfl.sync.down.b32	%r16|%p7, %r14, 64, 31, 1023;
	shfl.sync.down.b32	%r15|%p8, %r13, 64, 31, 1023;
	// begin inline asm
	mov.b64 %fd8, {%r15,%r16};
	// end inline asm
	// begin inline asm
	mov.b64 {%r17,%r18}, %fd19;
	// end inline asm
	shfl.sync.down.b32	%r20|%p9, %r18, 32, 31, 1023;
	shfl.sync.down.b32	%r19|%p10, %r17, 32, 31, 1023;
	// begin inline asm
	mov.b64 %fd10, {%r19,%r20};
	// end inline asm
	// begin inline asm
	mov.b64 {%r21,%r22}, %fd19;
	// end inline asm
	shfl.sync.down.b32	%r24|%p11, %r22, 16, 31, 1023;
	shfl.sync.down.b32	%r23|%p12, %r21, 16, 31, 1023;
	// begin inline asm
	mov.b64 %fd12, {%r23,%r24};
	// end inline asm
	// begin inline asm
	mov.b64 {%r25,%r26}, %fd19;
	// end inline asm
	shfl.sync.down.b32	%r28|%p13, %r26, 8, 31, 1023;
	shfl.sync.down.b32	%r27|%p14, %r25, 8, 31, 1023;
	// begin inline asm
	mov.b64 %fd14, {%r27,%r28};
	// end inline asm
	// begin inline asm
	mov.b64 {%r29,%r30}, %fd19;
	// end inline asm
	shfl.sync.down.b32	%r32|%p15, %r30, 4, 31, 1023;
	shfl.sync.down.b32	%r31|%p16, %r29, 4, 31, 1023;
	// begin inline asm
	mov.b64 %fd16, {%r31,%r32};
	// end inline asm
	// begin inline asm
	mov.b64 {%r33,%r34}, %fd19;
	// end inline asm
	shfl.sync.down.b32	%r36|%p17, %r34, 2, 31, 1023;
	shfl.sync.down.b32	%r35|%p18, %r33, 2, 31, 1023;
	// begin inline asm
	mov.b64 %fd18, {%r35,%r36};
	// end inline asm
	// begin inline asm
	mov.b64 {%r37,%r38}, %fd19;
	// end inline asm
	shfl.sync.down.b32	%r40|%p19, %r38, 1, 31, 1023;
	shfl.sync.down.b32	%r39|%p20, %r37, 1, 31, 1023;
	// begin inline asm
	mov.b64 %fd20, {%r39,%r40};
	// end inline asm
	mov.u32 	%r41, %tid.x;
	setp.ne.s32 	%p21, %r41, 0;
	@%p21 bra 	$L__BB6_2;
	cvta.to.global.u64 	%rd2, %rd1;
	mov.b64 	%rd3, 9221120237041090560;
	st.global.u64 	[%rd2], %rd3;
$L__BB6_2:
	ret;

}


// ===== COMPILED SASS (sm_100) =====

	.target	sm_100

	.elftype	@"ET_EXEC"


//--------------------- .note.nv.tkinfo           --------------------------
	.section	.note.nv.tkinfo,"",@"SHT_NOTE"
	.sectionflags	@"SHF_NOTE_NV_TKINFO"
	.tkinfo
        /*0018*/ 	.word	0x00000002
        /*0030*/ 	.string	""
        /*0030*/ 	.string	"ptxas"
        /*0030*/ 	.string	"Cuda compilation tools, release 13.0, V13.0.88"
        /*0030*/ 	.string	"Build cuda_13.0.r13.0/compiler.36424714_0"
        /*0030*/ 	.string	"-arch sm_100 -m 64 "



//--------------------- .note.nv.cuinfo           --------------------------
	.section	.note.nv.cuinfo,"",@"SHT_NOTE"
	.sectionflags	@"SHF_NOTE_NV_CUINFO"
        /*0018*/ 	.short	0x0002
        /*001a*/ 	.short	0x0064
        /*001c*/ 	.short	0x0082
	.zero		2


//--------------------- .nv.info                  --------------------------
	.section	.nv.info,"",@"SHT_CUDA_INFO"
	.align	4


	//----- nvinfo : EIATTR_REGCOUNT
	.align		4
        /*0000*/ 	.byte	0x04, 0x2f
        /*0002*/ 	.short	(.L_1 - .L_0)
	.align		4
.L_0:
        /*0004*/ 	.word	index@(_Z7reduce1Pdiiddddi)
        /*0008*/ 	.word	0x0000000c


	//----- nvinfo : EIATTR_FRAME_SIZE
	.align		4
.L_1:
        /*000c*/ 	.byte	0x04, 0x11
        /*000e*/ 	.short	(.L_3 - .L_2)
	.align		4
.L_2:
        /*0010*/ 	.word	index@(_Z7reduce1Pdiiddddi)
        /*0014*/ 	.word	0x00000000


	//----- nvinfo : EIATTR_REGCOUNT
	.align		4
.L_3:
        /*0018*/ 	.byte	0x04, 0x2f
        /*001a*/ 	.short	(.L_5 - .L_4)
	.align		4
.L_4:
        /*001c*/ 	.word	index@(_Z7reduce2Pdiiddddi)
        /*0020*/ 	.word	0x00000012


	//----- nvinfo : EIATTR_FRAME_SIZE
	.align		4
.L_5:
        /*0024*/ 	.byte	0x04, 0x11
        /*0026*/ 	.short	(.L_7 - .L_6)
	.align		4
.L_6:
        /*0028*/ 	.word	index@(_Z7reduce2Pdiiddddi)
        /*002c*/ 	.word	0x00000000


	//----- nvinfo : EIATTR_REGCOUNT
	.align		4
.L_7:
        /*0030*/ 	.byte	0x04, 0x2f
        /*0032*/ 	.short	(.L_9 - .L_8)
	.align		4
.L_8:
        /*0034*/ 	.word	index@(_Z7reduce3Pdiiddddi)
        /*0038*/ 	.word	0x0000000c


	//----- nvinfo : EIATTR_FRAME_SIZE
	.align		4
.L_9:
        /*003c*/ 	.byte	0x04, 0x11
        /*003e*/ 	.short	(.L_11 - .L_10)
	.align		4
.L_10:
        /*0040*/ 	.word	index@(_Z7reduce3Pdiiddddi)
        /*0044*/ 	.word	0x00000000


	//----- nvinfo : EIATTR_REGCOUNT
	.align		4
.L_11:
        /*0048*/ 	.byte	0x04, 0x2f
        /*004a*/ 	.short	(.L_13 - .L_12)
	.align		4
.L_12:
        /*004c*/ 	.word	index@(_Z7reduce4Pdiiddddi)
        /*0050*/ 	.word	0x0000000e


	//----- nvinfo : EIATTR_FRAME_SIZE
	.align		4
.L_13:
        /*0054*/ 	.byte	0x04, 0x11
        /*0056*/ 	.short	(.L_15 - .L_14)
	.align		4
.L_14:
        /*0058*/ 	.word	index@(_Z7reduce4Pdiiddddi)
        /*005c*/ 	.word	0x00000000


	//----- nvinfo : EIATTR_REGCOUNT
	.align		4
.L_15:
        /*0060*/ 	.byte	0x04, 0x2f
        /*0062*/ 	.short	(.L_17 - .L_16)
	.align		4
.L_16:
        /*0064*/ 	.word	index@(_Z7reduce5Pdiiiddddi)
        /*0068*/ 	.word	0x0000000e


	//----- nvinfo : EIATTR_FRAME_SIZE
	.align		4
.L_17:
        /*006c*/ 	.byte	0x04, 0x11
        /*006e*/ 	.short	(.L_19 - .L_18)
	.align		4
.L_18:
        /*0070*/ 	.word	index@(_Z7reduce5Pdiiiddddi)
        /*0074*/ 	.word	0x00000000


	//----- nvinfo : EIATTR_REGCOUNT
	.align		4
.L_19:
        /*0078*/ 	.byte	0x04, 0x2f
        /*007a*/ 	.short	(.L_21 - .L_20)
	.align		4
.L_20:
        /*007c*/ 	.word	index@(_Z7reduce6Pdiiddddi)
        /*0080*/ 	.word	0x0000000a


	//----- nvinfo : EIATTR_FRAME_SIZE
	.align		4
.L_21:
        /*0084*/ 	.byte	0x04, 0x11
        /*0086*/ 	.short	(.L_23 - .L_22)
	.align		4
.L_22:
        /*0088*/ 	.word	index@(_Z7reduce6Pdiiddddi)
        /*008c*/ 	.word	0x00000000


	//----- nvinfo : EIATTR_REGCOUNT
	.align		4
.L_23:
        /*0090*/ 	.byte	0x04, 0x2f
        /*0092*/ 	.short	(.L_25 - .L_24)
	.align		4
.L_24:
        /*0094*/ 	.word	index@(_Z7reduce7Pdiiddddi)
        /*0098*/ 	.word	0x00000008


	//----- nvinfo : EIATTR_FRAME_SIZE
	.align		4
.L_25:
        /*009c*/ 	.byte	0x04, 0x11
        /*009e*/ 	.short	(.L_27 - .L_26)
	.align		4
.L_26:
        /*00a0*/ 	.word	index@(_Z7reduce7Pdiiddddi)
        /*00a4*/ 	.word	0x00000000


	//----- nvinfo : EIATTR_MIN_STACK_SIZE
	.align		4
.L_27:
        /*00a8*/ 	.byte	0x04, 0x12
        /*00aa*/ 	.short	(.L_29 - .L_28)
	.align		4
.L_28:
        /*00ac*/ 	.word	index@(_Z7reduce7Pdiiddddi)
        /*00b0*/ 	.word	0x00000000


	//----- nvinfo : EIATTR_MIN_STACK_SIZE
	.align		4
.L_29:
        /*00b4*/ 	.byte	0x04, 0x12
        /*00b6*/ 	.short	(.L_31 - .L_30)
	.align		4
.L_30:
        /*00b8*/ 	.word	index@(_Z7reduce6Pdiiddddi)
        /*00bc*/ 	.word	0x00000000


	//----- nvinfo : EIATTR_MIN_STACK_SIZE
	.align		4
.L_31:
        /*00c0*/ 	.byte	0x04, 0x12
        /*00c2*/ 	.short	(.L_33 - .L_32)
	.align		4
.L_32:
        /*00c4*/ 	.word	index@(_Z7reduce5Pdiiiddddi)
        /*00c8*/ 	.word	0x00000000


	//----- nvinfo : EIATTR_MIN_STACK_SIZE
	.align		4
.L_33:
        /*00cc*/ 	.byte	0x04, 0x12
        /*00ce*/ 	.short	(.L_35 - .L_34)
	.align		4
.L_34:
        /*00d0*/ 	.word	index@(_Z7reduce4Pdiiddddi)
        /*00d4*/ 	.word	0x00000000


	//----- nvinfo : EIATTR_MIN_STACK_SIZE
	.align		4
.L_35:
        /*00d8*/ 	.byte	0x04, 0x12
        /*00da*/ 	.short	(.L_37 - .L_36)
	.align		4
.L_36:
        /*00dc*/ 	.word	index@(_Z7reduce3Pdiiddddi)
        /*00e0*/ 	.word	0x00000000


	//----- nvinfo : EIATTR_MIN_STACK_SIZE
	.align		4
.L_37:
        /*00e4*/ 	.byte	0x04, 0x12
        /*00e6*/ 	.short	(.L_39 - .L_38)
	.align		4
.L_38:
        /*00e8*/ 	.word	index@(_Z7reduce2Pdiiddddi)
        /*00ec*/ 	.word	0x00000000


	//----- nvinfo : EIATTR_MIN_STACK_SIZE
	.align		4
.L_39:
        /*00f0*/ 	.byte	0x04, 0x12
        /*00f2*/ 	.short	(.L_41 - .L_40)
	.align		4
.L_40:
        /*00f4*/ 	.word	index@(_Z7reduce1Pdiiddddi)
        /*00f8*/ 	.word	0x00000000
.L_41:


//--------------------- .nv.compat                --------------------------
	.section	.nv.compat,"",@"SHT_CUDA_COMPAT_INFO"
	.align	4
        /*0000*/ 	.byte	0x02, 0x09, 0x00, 0x00, 0x02, 0x02, 0x01, 0x00, 0x02, 0x05, 0x05, 0x00, 0x03, 0x07, 0x01, 0x01
        /*0010*/ 	.byte	0x02, 0x03, 0x00, 0x00, 0x02, 0x06, 0x01, 0x00, 0x04, 0x0b, 0x08, 0x00, 0x01, 0x00, 0x00, 0x00
        /*0020*/ 	.byte	0x00, 0x00, 0x00, 0x00


//--------------------- .nv.info._Z7reduce7Pdiiddddi --------------------------
	.section	.nv.info._Z7reduce7Pdiiddddi,"",@"SHT_CUDA_INFO"
	.sectionflags	@""
	.align	4


	//----- nvinfo : EIATTR_CUDA_API_VERSION
	.align		4
        /*0000*/ 	.byte	0x04, 0x37
        /*0002*/ 	.short	(.L_43 - .L_42)
.L_42:
        /*0004*/ 	.word	0x00000082


	//----- nvinfo : EIATTR_KPARAM_INFO
	.align		4
.L_43:
        /*0008*/ 	.byte	0x04, 0x17
        /*000a*/ 	.short	(.L_45 - .L_44)
.L_44:
        /*000c*/ 	.word	0x00000000
        /*0010*/ 	.short	0x0007
        /*0012*/ 	.short	0x0030
        /*0014*/ 	.byte	0x00, 0xf0, 0x11, 0x00


	//----- nvinfo : EIATTR_KPARAM_INFO
	.align		4
.L_45:
        /*0018*/ 	.byte	0x04, 0x17
        /*001a*/ 	.short	(.L_47 - .L_46)
.L_46:
        /*001c*/ 	.word	0x00000000
        /*0020*/ 	.short	0x0006
        /*0022*/ 	.short	0x0028
        /*0024*/ 	.byte	0x00, 0xf0, 0x21, 0x00


	//----- nvinfo : EIATTR_KPARAM_INFO
	.align		4
.L_47:
        /*0028*/ 	.byte	0x04, 0x17
        /*002a*/ 	.short	(.L_49 - .L_48)
.L_48:
        /*002c*/ 	.word	0x00000000
        /*0030*/ 	.short	0x0005
        /*0032*/ 	.short	0x0020
        /*0034*/ 	.byte	0x00, 0xf0, 0x21, 0x00


	//----- nvinfo : EIATTR_KPARAM_INFO
	.align		4
.L_49:
        /*0038*/ 	.byte	0x04, 0x17
        /*003a*/ 	.short	(.L_51 - .L_50)
.L_50:
        /*003c*/ 	.word	0x00000000
        /*0040*/ 	.short	0x0004
        /*0042*/ 	.short	0x0018
        /*0044*/ 	.byte	0x00, 0xf0, 0x21, 0x00


	//----- nvinfo : EIATTR_KPARAM_INFO
	.align		4
.L_51:
        /*0048*/ 	.byte	0x04, 0x17
        /*004a*/ 	.short	(.L_53 - .L_52)
.L_52:
        /*004c*/ 	.word	0x00000000
        /*0050*/ 	.short	0x0003
        /*0052*/ 	.short	0x0010
        /*0054*/ 	.byte	0x00, 0xf0, 0x21, 0x00


	//----- nvinfo : EIATTR_KPARAM_INFO
	.align		4
.L_53:
        /*0058*/ 	.byte	0x04, 0x17
        /*005a*/ 	.short	(.L_55 - .L_54)
.L_54:
        /*005c*/ 	.word	0x00000000
        /*0060*/ 	.short	0x0002
        /*0062*/ 	.short	0x000c
        /*0064*/ 	.byte	0x00, 0xf0, 0x11, 0x00


	//----- nvinfo : EIATTR_KPARAM_INFO
	.align		4
.L_55:
        /*0068*/ 	.byte	0x04, 0x17
        /*006a*/ 	.short	(.L_57 - .L_56)
.L_56:
        /*006c*/ 	.word	0x00000000
        /*0070*/ 	.short	0x0001
        /*0072*/ 	.short	0x0008
        /*0074*/ 	.byte	0x00, 0xf0, 0x11, 0x00


	//----- nvinfo : EIATTR_KPARAM_INFO
	.align		4
.L_57:
        /*0078*/ 	.byte	0x04, 0x17
        /*007a*/ 	.short	(.L_59 - .L_58)
.L_58:
        /*007c*/ 	.word	0x00000000
        /*0080*/ 	.short	0x0000
        /*0082*/ 	.short	0x0000
        /*0084*/ 	.byte	0x00, 0xf5, 0x21, 0x00


	//----- nvinfo : EIATTR_SPARSE_MMA_MASK
	.align		4
.L_59:
        /*0088*/ 	.byte	0x03, 0x50
        /*008a*/ 	.short	0x0000


	//----- nvinfo : EIATTR_MAXREG_COUNT
	.align		4
        /*008c*/ 	.byte	0x03, 0x1b
        /*008e*/ 	.short	0x00ff


	//----- nvinfo : EIATTR_MERCURY_ISA_VERSION
	.align		4
        /*0090*/ 	.byte	0x03, 0x5f
        /*0092*/ 	.short	0x0101


	//----- nvinfo : EIATTR_VRC_CTA_INIT_COUNT
	.align		4
        /*0094*/ 	.byte	0x02, 0x4a
	.zero		1
	.zero		1


	//----- nvinfo : EIATTR_EXIT_INSTR_OFFSETS
	.align		4
        /*0098*/ 	.byte	0x04, 0x1c
        /*009a*/ 	.short	(.L_61 - .L_60)


	//   ....[0]....
.L_60:
        /*009c*/ 	.word	0x00000030


	//   ....[1]....
        /*00a0*/ 	.word	0x00000090


	//----- nvinfo : EIATTR_CBANK_PARAM_SIZE
	.align		4
.L_61:
        /*00a4*/ 	.byte	0x03, 0x19
        /*00a6*/ 	.short	0x0034


	//----- nvinfo : EIATTR_PARAM_CBANK
	.align		4
        /*00a8*/ 	.byte	0x04, 0x0a
        /*00aa*/ 	.short	(.L_63 - .L_62)
	.align		4
.L_62:
        /*00ac*/ 	.word	index@(.nv.constant0._Z7reduce7Pdiiddddi)
        /*00b0*/ 	.short	0x0380
        /*00b2*/ 	.short	0x0034


	//----- nvinfo : EIATTR_SW_WAR
	.align		4
.L_63:
        /*00b4*/ 	.byte	0x04, 0x36
        /*00b6*/ 	.short	(.L_65 - .L_64)
.L_64:
        /*00b8*/ 	.word	0x00000008
.L_65:


//--------------------- .nv.info._Z7reduce6Pdiiddddi --------------------------
	.section	.nv.info._Z7reduce6Pdiiddddi,"",@"SHT_CUDA_INFO"
	.sectionflags	@""
	.align	4


	//----- nvinfo : EIATTR_CUDA_API_VERSION
	.align		4
        /*0000*/ 	.byte	0x04, 0x37
        /*0002*/ 	.short	(.L_67 - .L_66)
.L_66:
        /*0004*/ 	.word	0x00000082


	//----- nvinfo : EIATTR_KPARAM_INFO
	.align		4
.L_67:
        /*0008*/ 	.byte	0x04, 0x17
        /*000a*/ 	.short	(.L_69 - .L_68)
.L_68:
        /*000c*/ 	.word	0x00000000
        /*0010*/ 	.short	0x0007
        /*0012*/ 	.short	0x0030
        /*0014*/ 	.byte	0x00, 0xf0, 0x11, 0x00


	//----- nvinfo : EIATTR_KPARAM_INFO
	.align		4
.L_69:
        /*0018*/ 	.byte	0x04, 0x17
        /*001a*/ 	.short	(.L_71 - .L_70)
.L_70:
        /*001c*/ 	.word	0x00000000
        /*0020*/ 	.short	0x0006
        /*0022*/ 	.short	0x0028
        /*0024*/ 	.byte	0x00, 0xf0, 0x21, 0x00


	//----- nvinfo : EIATTR_KPARAM_INFO
	.align		4
.L_71:
        /*0028*/ 	.byte	0x04, 0x17
        /*002a*/ 	.short	(.L_73 - .L_72)
.L_72:
        /*002c*/ 	.word	0x00000000
        /*0030*/ 	.short	0x0005
        /*0032*/ 	.short	0x0020
        /*0034*/ 	.byte	0x00, 0xf0, 0x21, 0x00


	//----- nvinfo : EIATTR_KPARAM_INFO
	.align		4
.L_73:
        /*0038*/ 	.byte	0x04, 0x17
        /*003a*/ 	.short	(.L_75 - .L_74)
.L_74:
        /*003c*/ 	.word	0x00000000
        /*0040*/ 	.short	0x0004
        /*0042*/ 	.short	0x0018
        /*0044*/ 	.byte	0x00, 0xf0, 0x21, 0x00


	//----- nvinfo : EIATTR_KPARAM_INFO
	.align		4
.L_75:
        /*0048*/ 	.byte	0x04, 0x17
        /*004a*/ 	.short	(.L_77 - .L_76)
.L_76:
        /*004c*/ 	.word	0x00000000
        /*0050*/ 	.short	0x0003
        /*0052*/ 	.short	0x0010
        /*0054*/ 	.byte	0x00, 0xf0, 0x21, 0x00


	//----- nvinfo : EIATTR_KPARAM_INFO
	.align		4
.L_77:
        /*0058*/ 	.byte	0x04, 0x17
        /*005a*/ 	.short	(.L_79 - .L_78)
.L_78:
        /*005c*/ 	.word	0x00000000
        /*0060*/ 	.short	0x0002
        /*0062*/ 	.short	0x000c
        /*0064*/ 	.byte	0x00, 0xf0, 0x11, 0x00


	//----- nvinfo : EIATTR_KPARAM_INFO
	.align		4
.L_79:
        /*0068*/ 	.byte	0x04, 0x17
        /*006a*/ 	.short	(.L_81 - .L_80)
.L_80:
        /*006c*/ 	.word	0x00000000
        /*0070*/ 	.short	0x0001
        /*0072*/ 	.short	0x0008
        /*0074*/ 	.byte	0x00, 0xf0, 0x11, 0x00


	//----- nvinfo : EIATTR_KPARAM_INFO
	.align		4
.L_81:
        /*0078*/ 	.byte	0x04, 0x17
        /*007a*/ 	.short	(.L_83 - .L_82)
.L_82:
        /*007c*/ 	.word	0x00000000
        /*0080*/ 	.short	0x0000
        /*0082*/ 	.short	0x0000
        /*0084*/ 	.byte	0x00, 0xf5, 0x21, 0x00


	//----- nvinfo : EIATTR_SPARSE_MMA_MASK
	.align		4
.L_83:
        /*0088*/ 	.byte	0x03, 0x50
        /*008a*/ 	.short	0x0000


	//----- nvinfo : EIATTR_MAXREG_COUNT
	.align		4
        /*008c*/ 	.byte	0x03, 0x1b
        /*008e*/ 	.short	0x00ff


	//----- nvinfo : EIATTR_NUM_BARRIERS
	.align		4
        /*0090*/ 	.byte	0x02, 0x4c
        /*0092*/ 	.byte	0x01
	.zero		1


	//----- nvinfo : EIATTR_MERCURY_ISA_VERSION
	.align		4
        /*0094*/ 	.byte	0x03, 0x5f
        /*0096*/ 	.short	0x0101


	//----- nvinfo : EIATTR_VRC_CTA_INIT_COUNT
	.align		4
        /*0098*/ 	.byte	0x02, 0x4a
	.zero		1
	.zero		1


	//----- nvinfo : EIATTR_EXIT_INSTR_OFFSETS
	.align		4
        /*009c*/ 	.byte	0x04, 0x1c
        /*009e*/ 	.short	(.L_85 - .L_84)


	//   ....[0]....
.L_84:
        /*00a0*/ 	.word	0x00000590


	//   ....[1]....
        /*00a4*/ 	.word	0x00000630


	//----- nvinfo : EIATTR_CBANK_PARAM_SIZE
	.align		4
.L_85:
        /*00a8*/ 	.byte	0x03, 0x19
        /*00aa*/ 	.short	0x0034


	//----- nvinfo : EIATTR_PARAM_CBANK
	.align		4
        /*00ac*/ 	.byte	0x04, 0x0a
        /*00ae*/ 	.short	(.L_87 - .L_86)
	.align		4
.L_86:
        /*00b0*/ 	.word	index@(.nv.constant0._Z7reduce6Pdiiddddi)
        /*00b4*/ 	.short	0x0380
        /*00b6*/ 	.short	0x0034


	//----- nvinfo : EIATTR_SW_WAR
	.align		4
.L_87:
        /*00b8*/ 	.byte	0x04, 0x36
        /*00ba*/ 	.short	(.L_89 - .L_88)
.L_88:
        /*00bc*/ 	.word	0x00000008
.L_89:


//--------------------- .nv.info._Z7reduce5Pdiiiddddi --------------------------
	.section	.nv.info._Z7reduce5Pdiiiddddi,"",@"SHT_CUDA_INFO"
	.sectionflags	@""
	.align	4


	//----- nvinfo : EIATTR_CUDA_API_VERSION
	.align		4
        /*0000*/ 	.byte	0x04, 0x37
        /*0002*/ 	.short	(.L_91 - .L_90)
.L_90:
        /*0004*/ 	.word	0x00000082


	//----- nvinfo : EIATTR_KPARAM_INFO
	.align		4
.L_91:
        /*0008*/ 	.byte	0x04, 0x17
        /*000a*/ 	.short	(.L_93 - .L_92)
.L_92:
        /*000c*/ 	.word	0x00000000
        /*0010*/ 	.short	0x0008
        /*0012*/ 	.short	0x0038
        /*0014*/ 	.byte	0x00, 0xf0, 0x11, 0x00


	//----- nvinfo : EIATTR_KPARAM_INFO
	.align		4
.L_93:
        /*0018*/ 	.byte	0x04, 0x17
        /*001a*/ 	.short	(.L_95 - .L_94)
.L_94:
        /*001c*/ 	.word	0x00000000
        /*0020*/ 	.short	0x0007
        /*0022*/ 	.short	0x0030
        /*0024*/ 	.byte	0x00, 0xf0, 0x21, 0x00


	//----- nvinfo : EIATTR_KPARAM_INFO
	.align		4
.L_95:
        /*0028*/ 	.byte	0x04, 0x17
        /*002a*/ 	.short	(.L_97 - .L_96)
.L_96:
        /*002c*/ 	.word	0x00000000
        /*0030*/ 	.short	0x0006
        /*0032*/ 	.short	0x0028
        /*0034*/ 	.byte	0x00, 0xf0, 0x21, 0x00


	//----- nvinfo : EIATTR_KPARAM_INFO
	.align		4
.L_97:
        /*0038*/ 	.byte	0x04, 0x17
        /*003a*/ 	.short	(.L_99 - .L_98)
.L_98:
        /*003c*/ 	.word	0x00000000
        /*0040*/ 	.short	0x0005
        /*0042*/ 	.short	0x0020
        /*0044*/ 	.byte	0x00, 0xf0, 0x21, 0x00


	//----- nvinfo : EIATTR_KPARAM_INFO
	.align		4
.L_99:
        /*0048*/ 	.byte	0x04, 0x17
        /*004a*/ 	.short	(.L_101 - .L_100)
.L_100:
        /*004c*/ 	.word	0x00000000
        /*0050*/ 	.short	0x0004
        /*0052*/ 	.short	0x0018
        /*0054*/ 	.byte	0x00, 0xf0, 0x21, 0x00


	//----- nvinfo : EIATTR_KPARAM_INFO
	.align		4
.L_101:
        /*0058*/ 	.byte	0x04, 0x17
        /*005a*/ 	.short	(.L_103 - .L_102)
.L_102:
        /*005c*/ 	.word	0x00000000
        /*0060*/ 	.short	0x0003
        /*0062*/ 	.short	0x0010
        /*0064*/ 	.byte	0x00, 0xf0, 0x11, 0x00


	//----- nvinfo : EIATTR_KPARAM_INFO
	.align		4
.L_103:
        /*0068*/ 	.byte	0x04, 0x17
        /*006a*/ 	.short	(.L_105 - .L_104)
.L_104:
        /*006c*/ 	.word	0x00000000
        /*0070*/ 	.short	0x0002
        /*0072*/ 	.short	0x000c
        /*0074*/ 	.byte	0x00, 0xf0, 0x11, 0x00


	//----- nvinfo : EIATTR_KPARAM_INFO
	.align		4
.L_105:
        /*0078*/ 	.byte	0x04, 0x17
        /*007a*/ 	.short	(.L_107 - .L_106)
.L_106:
        /*007c*/ 	.word	0x00000000
        /*0080*/ 	.short	0x0001
        /*0082*/ 	.short	0x0008
        /*0084*/ 	.byte	0x00, 0xf0, 0x11, 0x00


	//----- nvinfo : EIATTR_KPARAM_INFO
	.align		4
.L_107:
        /*0088*/ 	.byte	0x04, 0x17
        /*008a*/ 	.short	(.L_109 - .L_108)
.L_108:
        /*008c*/ 	.word	0x00000000
        /*0090*/ 	.short	0x0000
        /*0092*/ 	.short	0x0000
        /*0094*/ 	.byte	0x00, 0xf5, 0x21, 0x00


	//----- nvinfo : EIATTR_SPARSE_MMA_MASK
	.align		4
.L_109:
        /*0098*/ 	.byte	0x03, 0x50
        /*009a*/ 	.short	0x0000


	//----- nvinfo : EIATTR_MAXREG_COUNT
	.align		4
        /*009c*/ 	.byte	0x03, 0x1b
        /*009e*/ 	.short	0x00ff


	//----- nvinfo : EIATTR_NUM_BARRIERS
	.align		4
        /*00a0*/ 	.byte	0x02, 0x4c
        /*00a2*/ 	.byte	0x01
	.zero		1


	//----- nvinfo : EIATTR_MERCURY_ISA_VERSION
	.align		4
        /*00a4*/ 	.byte	0x03, 0x5f
        /*00a6*/ 	.short	0x0101


	//----- nvinfo : EIATTR_VRC_CTA_INIT_COUNT
	.align		4
        /*00a8*/ 	.byte	0x02, 0x4a
	.zero		1
	.zero		1


	//----- nvinfo : EIATTR_EXIT_INSTR_OFFSETS
	.align		4
        /*00ac*/ 	.byte	0x04, 0x1c
        /*00ae*/ 	.short	(.L_111 - .L_110)


	//   ....[0]....
.L_110:
        /*00b0*/ 	.word	0x00000160


	//   ....[1]....
        /*00b4*/ 	.word	0x00000350


	//   ....[2]....
        /*00b8*/ 	.word	0x00000430


	//----- nvinfo : EIATTR_CRS_STACK_SIZE
	.align		4
.L_111:
        /*00bc*/ 	.byte	0x04, 0x1e
        /*00be*/ 	.short	(.L_113 - .L_112)
.L_112:
        /*00c0*/ 	.word	0x00000000


	//----- nvinfo : EIATTR_CBANK_PARAM_SIZE
	.align		4
.L_113:
        /*00c4*/ 	.byte	0x03, 0x19
        /*00c6*/ 	.short	0x003c


	//----- nvinfo : EIATTR_PARAM_CBANK
	.align		4
        /*00c8*/ 	.byte	0x04, 0x0a
        /*00ca*/ 	.short	(.L_115 - .L_114)
	.align		4
.L_114:
        /*00cc*/ 	.word	index@(.nv.constant0._Z7reduce5Pdiiiddddi)
        /*00d0*/ 	.short	0x0380
        /*00d2*/ 	.short	0x003c


	//----- nvinfo : EIATTR_SW_WAR
	.align		4
.L_115:
        /*00d4*/ 	.byte	0x04, 0x36
        /*00d6*/ 	.short	(.L_117 - .L_116)
.L_116:
        /*00d8*/ 	.word	0x00000008
.L_117:


//--------------------- .nv.info._Z7reduce4Pdiiddddi --------------------------
	.section	.nv.info._Z7reduce4Pdiiddddi,"",@"SHT_CUDA_INFO"
	.sectionflags	@""
	.align	4


	//----- nvinfo : EIATTR_CUDA_API_VERSION
	.align		4
        /*0000*/ 	.byte	0x04, 0x37
        /*0002*/ 	.short	(.L_119 - .L_118)
.L_118:
        /*0004*/ 	.word	0x00000082


	//----- nvinfo : EIATTR_KPARAM_INFO
	.align		4
.L_119:
        /*0008*/ 	.byte	0x04, 0x17
        /*000a*/ 	.short	(.L_121 - .L_120)
.L_120:
        /*000c*/ 	.word	0x00000000
        /*0010*/ 	.short	0x0007
        /*0012*/ 	.short	0x0030
        /*0014*/ 	.byte	0x00, 0xf0, 0x11, 0x00


	//----- nvinfo : EIATTR_KPARAM_INFO
	.align		4
.L_121:
        /*0018*/ 	.byte	0x04, 0x17
        /*001a*/ 	.short	(.L_123 - .L_122)
.L_122:
        /*001c*/ 	.word	0x00000000
        /*0020*/ 	.short	0x0006
        /*0022*/ 	.short	0x0028
        /*0024*/ 	.byte	0x00, 0xf0, 0x21, 0x00


	//----- nvinfo : EIATTR_KPARAM_INFO
	.align		4
.L_123:
        /*0028*/ 	.byte	0x04, 0x17
        /*002a*/ 	.short	(.L_125 - .L_124)
.L_124:
        /*002c*/ 	.word	0x00000000
        /*0030*/ 	.short	0x0005
        /*0032*/ 	.short	0x0020
        /*0034*/ 	.byte	0x00, 0xf0, 0x21, 0x00


	//----- nvinfo : EIATTR_KPARAM_INFO
	.align		4
.L_125:
        /*0038*/ 	.byte	0x04, 0x17
        /*003a*/ 	.short	(.L_127 - .L_126)
.L_126:
        /*003c*/ 	.word	0x00000000
        /*0040*/ 	.short	0x0004
        /*0042*/ 	.short	0x0018
        /*0044*/ 	.byte	0x00, 0xf0, 0x21, 0x00


	//----- nvinfo : EIATTR_KPARAM_INFO
	.align		4
.L_127:
        /*0048*/ 	.byte	0x04, 0x17
        /*004a*/ 	.short	(.L_129 - .L_128)
.L_128:
        /*004c*/ 	.word	0x00000000
        /*0050*/ 	.short	0x0003
        /*0052*/ 	.short	0x0010
        /*0054*/ 	.byte	0x00, 0xf0, 0x21, 0x00


	//----- nvinfo : EIATTR_KPARAM_INFO
	.align		4
.L_129:
        /*0058*/ 	.byte	0x04, 0x17
        /*005a*/ 	.short	(.L_131 - .L_130)
.L_130:
        /*005c*/ 	.word	0x00000000
        /*0060*/ 	.short	0x0002
        /*0062*/ 	.short	0x000c
        /*0064*/ 	.byte	0x00, 0xf0, 0x11, 0x00


	//----- nvinfo : EIATTR_KPARAM_INFO
	.align		4
.L_131:
        /*0068*/ 	.byte	0x04, 0x17
        /*006a*/ 	.short	(.L_133 - .L_132)
.L_132:
        /*006c*/ 	.word	0x00000000
        /*0070*/ 	.short	0x0001
        /*0072*/ 	.short	0x0008
        /*0074*/ 	.byte	0x00, 0xf0, 0x11, 0x00


	//----- nvinfo : EIATTR_KPARAM_INFO
	.align		4
.L_133:
        /*0078*/ 	.byte	0x04, 0x17
        /*007a*/ 	.short	(.L_135 - .L_134)
.L_134:
        /*007c*/ 	.word	0x00000000
        /*0080*/ 	.short	0x0000
        /*0082*/ 	.short	0x0000
        /*0084*/ 	.byte	0x00, 0xf5, 0x21, 0x00


	//----- nvinfo : EIATTR_SPARSE_MMA_MASK
	.align		4
.L_135:
        /*0088*/ 	.byte	0x03, 0x50
        /*008a*/ 	.short	0x0000


	//----- nvinfo : EIATTR_MAXREG_COUNT
	.align		4
        /*008c*/ 	.byte	0x03, 0x1b
        /*008e*/ 	.short	0x00ff


	//----- nvinfo : EIATTR_MERCURY_ISA_VERSION
	.align		4
        /*0090*/ 	.byte	0x03, 0x5f
        /*0092*/ 	.short	0x0101


	//----- nvinfo : EIATTR_VRC_CTA_INIT_COUNT
	.align		4
        /*0094*/ 	.byte	0x02, 0x4a
	.zero		1
	.zero		1


	//----- nvinfo : EIATTR_EXIT_INSTR_OFFSETS
	.align		4
        /*0098*/ 	.byte	0x04, 0x1c
        /*009a*/ 	.short	(.L_137 - .L_136)


	//   ....[0]....
.L_136:
        /*009c*/ 	.word	0x00000110


	//----- nvinfo : EIATTR_CRS_STACK_SIZE
	.align		4
.L_137:
        /*00a0*/ 	.byte	0x04, 0x1e
        /*00a2*/ 	.short	(.L_139 - .L_138)
.L_138:
        /*00a4*/ 	.word	0x00000000


	//----- nvinfo : EIATTR_CBANK_PARAM_SIZE
	.align		4
.L_139:
        /*00a8*/ 	.byte	0x03, 0x19
        /*00aa*/ 	.short	0x0034


	//----- nvinfo : EIATTR_PARAM_CBANK
	.align		4
        /*00ac*/ 	.byte	0x04, 0x0a
        /*00ae*/ 	.short	(.L_141 - .L_140)
	.align		4
.L_140:
        /*00b0*/ 	.word	index@(.nv.constant0._Z7reduce4Pdiiddddi)
        /*00b4*/ 	.short	0x0380
        /*00b6*/ 	.short	0x0034


	//----- nvinfo : EIATTR_SW_WAR
	.align		4
.L_141:
        /*00b8*/ 	.byte	0x04, 0x36
        /*00ba*/ 	.short	(.L_143 - .L_142)
.L_142:
        /*00bc*/ 	.word	0x00000008
.L_143:


//--------------------- .nv.info._Z7reduce3Pdiiddddi --------------------------
	.section	.nv.info._Z7reduce3Pdiiddddi,"",@"SHT_CUDA_INFO"
	.sectionflags	@""
	.align	4


	//----- nvinfo : EIATTR_CUDA_API_VERSION
	.align		4
        /*0000*/ 	.byte	0x04, 0x37
        /*0002*/ 	.short	(.L_145 - .L_144)
.L_144:
        /*0004*/ 	.word	0x00000082


	//----- nvinfo : EIATTR_KPARAM_INFO
	.align		4
.L_145:
        /*0008*/ 	.byte	0x04, 0x17
        /*000a*/ 	.short	(.L_147 - .L_146)
.L_146:
        /*000c*/ 	.word	0x00000000
        /*0010*/ 	.short	0x0007
        /*0012*/ 	.short	0x0030
        /*0014*/ 	.byte	0x00, 0xf0, 0x11, 0x00


	//----- nvinfo : EIATTR_KPARAM_INFO
	.align		4
.L_147:
        /*0018*/ 	.byte	0x04, 0x17
        /*001a*/ 	.short	(.L_149 - .L_148)
.L_148:
        /*001c*/ 	.word	0x00000000
        /*0020*/ 	.short	0x0006
        /*0022*/ 	.short	0x0028
        /*0024*/ 	.byte	0x00, 0xf0, 0x21, 0x00


	//----- nvinfo : EIATTR_KPARAM_INFO
	.align		4
.L_149:
        /*0028*/ 	.byte	0x04, 0x17
        /*002a*/ 	.short	(.L_151 - .L_150)
.L_150:
        /*002c*/ 	.word	0x00000000
        /*0030*/ 	.short	0x0005
        /*0032*/ 	.short	0x0020
        /*0034*/ 	.byte	0x00, 0xf0, 0x21, 0x00


	//----- nvinfo : EIATTR_KPARAM_INFO
	.align		4
.L_151:
        /*0038*/ 	.byte	0x04, 0x17
        /*003a*/ 	.short	(.L_153 - .L_152)
.L_152:
        /*003c*/ 	.word	0x00000000
        /*0040*/ 	.short	0x0004
        /*0042*/ 	.short	0x0018
        /*0044*/ 	.byte	0x00, 0xf0, 0x21, 0x00


	//----- nvinfo : EIATTR_KPARAM_INFO
	.align		4
.L_153:
        /*0048*/ 	.byte	0x04, 0x17
        /*004a*/ 	.short	(.L_155 - .L_154)
.L_154:
        /*004c*/ 	.word	0x00000000
        /*0050*/ 	.short	0x0003
        /*0052*/ 	.short	0x0010
        /*0054*/ 	.byte	0x00, 0xf0, 0x21, 0x00


	//----- nvinfo : EIATTR_KPARAM_INFO
	.align		4
.L_155:
        /*0058*/ 	.byte	0x04, 0x17
        /*005a*/ 	.short	(.L_157 - .L_156)
.L_156:
        /*005c*/ 	.word	0x00000000
        /*0060*/ 	.short	0x0002
        /*0062*/ 	.short	0x000c
        /*0064*/ 	.byte	0x00, 0xf0, 0x11, 0x00


	//----- nvinfo : EIATTR_KPARAM_INFO
	.align		4
.L_157:
        /*0068*/ 	.byte	0x04, 0x17
        /*006a*/ 	.short	(.L_159 - .L_158)
.L_158:
        /*006c*/ 	.word	0x00000000
        /*0070*/ 	.short	0x0001
        /*0072*/ 	.short	0x0008
        /*0074*/ 	.byte	0x00, 0xf0, 0x11, 0x00


	//----- nvinfo : EIATTR_KPARAM_INFO
	.align		4
.L_159:
        /*0078*/ 	.byte	0x04, 0x17
        /*007a*/ 	.short	(.L_161 - .L_160)
.L_160:
        /*007c*/ 	.word	0x00000000
        /*0080*/ 	.short	0x0000
        /*0082*/ 	.short	0x0000
        /*0084*/ 	.byte	0x00, 0xf5, 0x21, 0x00


	//----- nvinfo : EIATTR_SPARSE_MMA_MASK
	.align		4
.L_161:
        /*0088*/ 	.byte	0x03, 0x50
        /*008a*/ 	.short	0x0000


	//----- nvinfo : EIATTR_MAXREG_COUNT
	.align		4
        /*008c*/ 	.byte	0x03, 0x1b
        /*008e*/ 	.short	0x00ff


	//----- nvinfo : EIATTR_NUM_BARRIERS
	.align		4
        /*0090*/ 	.byte	0x02, 0x4c
        /*0092*/ 	.byte	0x01
	.zero		1


	//----- nvinfo : EIATTR_MERCURY_ISA_VERSION
	.align		4
        /*0094*/ 	.byte	0x03, 0x5f
        /*0096*/ 	.short	0x0101


	//----- nvinfo : EIATTR_VRC_CTA_INIT_COUNT
	.align		4
        /*0098*/ 	.byte	0x02, 0x4a
	.zero		1
	.zero		1


	//----- nvinfo : EIATTR_EXIT_INSTR_OFFSETS
	.align		4
        /*009c*/ 	.byte	0x04, 0x1c
        /*009e*/ 	.short	(.L_163 - .L_162)


	//   ....[0]....
.L_162:
        /*00a0*/ 	.word	0x000008e0


	//   ....[1]....
        /*00a4*/ 	.word	0x00000980


	//----- nvinfo : EIATTR_CBANK_PARAM_SIZE
	.align		4
.L_163:
        /*00a8*/ 	.byte	0x03, 0x19
        /*00aa*/ 	.short	0x0034


	//----- nvinfo : EIATTR_PARAM_CBANK
	.align		4
        /*00ac*/ 	.byte	0x04, 0x0a
        /*00ae*/ 	.short	(.L_165 - .L_164)
	.align		4
.L_164:
        /*00b0*/ 	.word	index@(.nv.constant0._Z7reduce3Pdiiddddi)
        /*00b4*/ 	.short	0x0380
        /*00b6*/ 	.short	0x0034


	//----- nvinfo : EIATTR_SW_WAR
	.align		4
.L_165:
        /*00b8*/ 	.byte	0x04, 0x36
        /*00ba*/ 	.short	(.L_167 - .L_166)
.L_166:
        /*00bc*/ 	.word	0x00000008
.L_167:


//--------------------- .nv.info._Z7reduce2Pdiiddddi --------------------------
	.section	.nv.info._Z7reduce2Pdiiddddi,"",@"SHT_CUDA_INFO"
	.sectionflags	@""
	.align	4


	//----- nvinfo : EIATTR_CUDA_API_VERSION
	.align		4
        /*0000*/ 	.byte	0x04, 0x37
        /*0002*/ 	.short	(.L_169 - .L_168)
.L_168:
        /*0004*/ 	.word	0x00000082


	//----- nvinfo : EIATTR_KPARAM_INFO
	.align		4
.L_169:
        /*0008*/ 	.byte	0x04, 0x17
        /*000a*/ 	.short	(.L_171 - .L_170)
.L_170:
        /*000c*/ 	.word	0x00000000
        /*0010*/ 	.short	0x0007
        /*0012*/ 	.short	0x0030
        /*0014*/ 	.byte	0x00, 0xf0, 0x11, 0x00


	//----- nvinfo : EIATTR_KPARAM_INFO
	.align		4
.L_171:
        /*0018*/ 	.byte	0x04, 0x17
        /*001a*/ 	.short	(.L_173 - .L_172)
.L_172:
        /*001c*/ 	.word	0x00000000
        /*0020*/ 	.short	0x0006
        /*0022*/ 	.short	0x0028
        /*0024*/ 	.byte	0x00, 0xf0, 0x21, 0x00


	//----- nvinfo : EIATTR_KPARAM_INFO
	.align		4
.L_173:
        /*0028*/ 	.byte	0x04, 0x17
        /*002a*/ 	.short	(.L_175 - .L_174)
.L_174:
        /*002c*/ 	.word	0x00000000
        /*0030*/ 	.short	0x0005
        /*0032*/ 	.short	0x0020
        /*0034*/ 	.byte	0x00, 0xf0, 0x21, 0x00


	//----- nvinfo : EIATTR_KPARAM_INFO
	.align		4
.L_175:
        /*0038*/ 	.byte	0x04, 0x17
        /*003a*/ 	.short	(.L_177 - .L_176)
.L_176:
        /*003c*/ 	.word	0x00000000
        /*0040*/ 	.short	0x0004
        /*0042*/ 	.short	0x0018
        /*0044*/ 	.byte	0x00, 0xf0, 0x21, 0x00


	//----- nvinfo : EIATTR_KPARAM_INFO
	.align		4
.L_177:
        /*0048*/ 	.byte	0x04, 0x17
        /*004a*/ 	.short	(.L_179 - .L_178)
.L_178:
        /*004c*/ 	.word	0x00000000
        /*0050*/ 	.short	0x0003
        /*0052*/ 	.short	0x0010
        /*0054*/ 	.byte	0x00, 0xf0, 0x21, 0x00


	//----- nvinfo : EIATTR_KPARAM_INFO
	.align		4
.L_179:
        /*0058*/ 	.byte	0x04, 0x17
        /*005a*/ 	.short	(.L_181 - .L_180)
.L_180:
        /*005c*/ 	.word	0x00000000
        /*0060*/ 	.short	0x0002
        /*0062*/ 	.short	0x000c
        /*0064*/ 	.byte	0x00, 0xf0, 0x11, 0x00


	//----- nvinfo : EIATTR_KPARAM_INFO
	.align		4
.L_181:
        /*0068*/ 	.byte	0x04, 0x17
        /*006a*/ 	.short	(.L_183 - .L_182)
.L_182:
        /*006c*/ 	.word	0x00000000
        /*0070*/ 	.short	0x0001
        /*0072*/ 	.short	0x0008
        /*0074*/ 	.byte	0x00, 0xf0, 0x11, 0x00


	//----- nvinfo : EIATTR_KPARAM_INFO
	.align		4
.L_183:
        /*0078*/ 	.byte	0x04, 0x17
        /*007a*/ 	.short	(.L_185 - .L_184)
.L_184:
        /*007c*/ 	.word	0x00000000
        /*0080*/ 	.short	0x0000
        /*0082*/ 	.short	0x0000
        /*0084*/ 	.byte	0x00, 0xf5, 0x21, 0x00


	//----- nvinfo : EIATTR_SPARSE_MMA_MASK
	.align		4
.L_185:
        /*0088*/ 	.byte	0x03, 0x50
        /*008a*/ 	.short	0x0000


	//----- nvinfo : EIATTR_MAXREG_COUNT
	.align		4
        /*008c*/ 	.byte	0x03, 0x1b
        /*008e*/ 	.short	0x00ff


	//----- nvinfo : EIATTR_NUM_BARRIERS
	.align		4
        /*0090*/ 	.byte	0x02, 0x4c
        /*0092*/ 	.byte	0x01
	.zero		1


	//----- nvinfo : EIATTR_MERCURY_ISA_VERSION
	.align		4
        /*0094*/ 	.byte	0x03, 0x5f
        /*0096*/ 	.short	0x0101


	//----- nvinfo : EIATTR_VRC_CTA_INIT_COUNT
	.align		4
        /*0098*/ 	.byte	0x02, 0x4a
	.zero		1
	.zero		1


	//----- nvinfo : EIATTR_EXIT_INSTR_OFFSETS
	.align		4
        /*009c*/ 	.byte	0x04, 0x1c
        /*009e*/ 	.short	(.L_187 - .L_186)


	//   ....[0]....
.L_186:
        /*00a0*/ 	.word	0x000006a0


	//----- nvinfo : EIATTR_CBANK_PARAM_SIZE
	.align		4
.L_187:
        /*00a4*/ 	.byte	0x03, 0x19
        /*00a6*/ 	.short	0x0034


	//----- nvinfo : EIATTR_PARAM_CBANK
	.align		4
        /*00a8*/ 	.byte	0x04, 0x0a
        /*00aa*/ 	.short	(.L_189 - .L_188)
	.align		4
.L_188:
        /*00ac*/ 	.word	index@(.nv.constant0._Z7reduce2Pdiiddddi)
        /*00b0*/ 	.short	0x0380
        /*00b2*/ 	.short	0x0034


	//----- nvinfo : EIATTR_SW_WAR
	.align		4
.L_189:
        /*00b4*/ 	.byte	0x04, 0x36
        /*00b6*/ 	.short	(.L_191 - .L_190)
.L_190:
        /*00b8*/ 	.word	0x00000008
.L_191:


//--------------------- .nv.info._Z7reduce1Pdiiddddi --------------------------
	.section	.nv.info._Z7reduce1Pdiiddddi,"",@"SHT_CUDA_INFO"
	.sectionflags	@""
	.align	4


	//----- nvinfo : EIATTR_CUDA_API_VERSION
	.align		4
        /*0000*/ 	.byte	0x04, 0x37
        /*0002*/ 	.short	(.L_193 - .L_192)
.L_192:
        /*0004*/ 	.word	0x00000082


	//----- nvinfo : EIATTR_KPARAM_INFO
	.align		4
.L_193:
        /*0008*/ 	.byte	0x04, 0x17
        /*000a*/ 	.short	(.L_195 - .L_194)
.L_194:
        /*000c*/ 	.word	0x00000000
        /*0010*/ 	.short	0x0007
        /*0012*/ 	.short	0x0030
        /*0014*/ 	.byte	0x00, 0xf0, 0x11, 0x00


	//----- nvinfo : EIATTR_KPARAM_INFO
	.align		4
.L_195:
        /*0018*/ 	.byte	0x04, 0x17
        /*001a*/ 	.short	(.L_197 - .L_196)
.L_196:
        /*001c*/ 	.word	0x00000000
        /*0020*/ 	.short	0x0006
        /*0022*/ 	.short	0x0028
        /*0024*/ 	.byte	0x00, 0xf0, 0x21, 0x00


	//----- nvinfo : EIATTR_KPARAM_INFO
	.align		4
.L_197:
        /*0028*/ 	.byte	0x04, 0x17
        /*002a*/ 	.short	(.L_199 - .L_198)
.L_198:
        /*002c*/ 	.word	0x00000000
        /*0030*/ 	.short	0x0005
        /*0032*/ 	.short	0x0020
        /*0034*/ 	.byte	0x00, 0xf0, 0x21, 0x00


	//----- nvinfo : EIATTR_KPARAM_INFO
	.align		4
.L_199:
        /*0038*/ 	.byte	0x04, 0x17
        /*003a*/ 	.short	(.L_201 - .L_200)
.L_200:
        /*003c*/ 	.word	0x00000000
        /*0040*/ 	.short	0x0004
        /*0042*/ 	.short	0x0018
        /*0044*/ 	.byte	0x00, 0xf0, 0x21, 0x00


	//----- nvinfo : EIATTR_KPARAM_INFO
	.align		4
.L_201:
        /*0048*/ 	.byte	0x04, 0x17
        /*004a*/ 	.short	(.L_203 - .L_202)
.L_202:
        /*004c*/ 	.word	0x00000000
        /*0050*/ 	.short	0x0003
        /*0052*/ 	.short	0x0010
        /*0054*/ 	.byte	0x00, 0xf0, 0x21, 0x00


	//----- nvinfo : EIATTR_KPARAM_INFO
	.align		4
.L_203:
        /*0058*/ 	.byte	0x04, 0x17
        /*005a*/ 	.short	(.L_205 - .L_204)
.L_204:
        /*005c*/ 	.word	0x00000000
        /*0060*/ 	.short	0x0002
        /*0062*/ 	.short	0x000c
        /*0064*/ 	.byte	0x00, 0xf0, 0x11, 0x00


	//----- nvinfo : EIATTR_KPARAM_INFO
	.align		4
.L_205:
        /*0068*/ 	.byte	0x04, 0x17
        /*006a*/ 	.short	(.L_207 - .L_206)
.L_206:
        /*006c*/ 	.word	0x00000000
        /*0070*/ 	.short	0x0001
        /*0072*/ 	.short	0x0008
        /*0074*/ 	.byte	0x00, 0xf0, 0x11, 0x00


	//----- nvinfo : EIATTR_KPARAM_INFO
	.align		4
.L_207:
        /*0078*/ 	.byte	0x04, 0x17
        /*007a*/ 	.short	(.L_209 - .L_208)
.L_208:
        /*007c*/ 	.word	0x00000000
        /*0080*/ 	.short	0x0000
        /*0082*/ 	.short	0x0000
        /*0084*/ 	.byte	0x00, 0xf5, 0x21, 0x00


	//----- nvinfo : EIATTR_SPARSE_MMA_MASK
	.align		4
.L_209:
        /*0088*/ 	.byte	0x03, 0x50
        /*008a*/ 	.short	0x0000


	//----- nvinfo : EIATTR_MAXREG_COUNT
	.align		4
        /*008c*/ 	.byte	0x03, 0x1b
        /*008e*/ 	.short	0x00ff


	//----- nvinfo : EIATTR_NUM_BARRIERS
	.align		4
        /*0090*/ 	.byte	0x02, 0x4c
        /*0092*/ 	.byte	0x01
	.zero		1


	//----- nvinfo : EIATTR_MERCURY_ISA_VERSION
	.align		4
        /*0094*/ 	.byte	0x03, 0x5f
        /*0096*/ 	.short	0x0101


	//----- nvinfo : EIATTR_VRC_CTA_INIT_COUNT
	.align		4
        /*0098*/ 	.byte	0x02, 0x4a
	.zero		1
	.zero		1


	//----- nvinfo : EIATTR_EXIT_INSTR_OFFSETS
	.align		4
        /*009c*/ 	.byte	0x04, 0x1c
        /*009e*/ 	.short	(.L_211 - .L_210)


	//   ....[0]....
.L_210:
        /*00a0*/ 	.word	0x00000170


	//   ....[1]....
        /*00a4*/ 	.word	0x00000210


	//----- nvinfo : EIATTR_CBANK_PARAM_SIZE
	.align		4
.L_211:
        /*00a8*/ 	.byte	0x03, 0x19
        /*00aa*/ 	.short	0x0034


	//----- nvinfo : EIATTR_PARAM_CBANK
	.align		4
        /*00ac*/ 	.byte	0x04, 0x0a
        /*00ae*/ 	.short	(.L_213 - .L_212)
	.align		4
.L_212:
        /*00b0*/ 	.word	index@(.nv.constant0._Z7reduce1Pdiiddddi)
        /*00b4*/ 	.short	0x0380
        /*00b6*/ 	.short	0x0034


	//----- nvinfo : EIATTR_SW_WAR
	.align		4
.L_213:
        /*00b8*/ 	.byte	0x04, 0x36
        /*00ba*/ 	.short	(.L_215 - .L_214)
.L_214:
        /*00bc*/ 	.word	0x00000008
.L_215:


//--------------------- .nv.callgraph             --------------------------
	.section	.nv.callgraph,"",@"SHT_CUDA_CALLGRAPH"
	.align	4
	.sectionentsize	8
	.align		4
        /*0000*/ 	.word	0x00000000
	.align		4
        /*0004*/ 	.word	0xffffffff
	.align		4
        /*0008*/ 	.word	0x00000000
	.align		4
        /*000c*/ 	.word	0xfffffffe
	.align		4
        /*0010*/ 	.word	0x00000000
	.align		4
        /*0014*/ 	.word	0xfffffffd
	.align		4
        /*0018*/ 	.word	0x00000000
	.align		4
        /*001c*/ 	.word	0xfffffffc


//--------------------- .text._Z7reduce7Pdiiddddi --------------------------
	.section	.text._Z7reduce7Pdiiddddi,"ax",@progbits
	.align	128
        .global         _Z7reduce7Pdiiddddi
        .type           _Z7reduce7Pdiiddddi,@function
        .size           _Z7reduce7Pdiiddddi,(.L_x_18 - _Z7reduce7Pdiiddddi)
        .other          _Z7reduce7Pdiiddddi,@"STO_CUDA_ENTRY STV_DEFAULT"
_Z7reduce7Pdiiddddi:
.text._Z7reduce7Pdiiddddi:
[----:B------:R-:W-:Y:S01]  /*0000*/  LDC R1, c[0x0][0x37c] ;  /* 0x0000df00ff017b82 */ /* 0x000fe20000000800 */
[----:B------:R-:W0:Y:S02]  /*0010*/  S2R R0, SR_TID.X ;  /* 0x0000000000007919 */ /* 0x000e240000002100 */
[----:B0-----:R-:W-:-:S13]  /*0020*/  ISETP.NE.AND P0, PT, R0, RZ, PT ;  /* 0x000000ff0000720c */ /* 0x001fda0003f05270 */
[----:B------:R-:W-:Y:S05]  /*0030*/  @P0 EXIT ;  /* 0x000000000000094d */ /* 0x000fea0003800000 */
[----:B------:R-:W0:Y:S01]  /*0040*/  LDC.64 R2, c[0x0][0x380] ;  /* 0x0000e000ff027b82 */ /* 0x000e220000000a00 */
[----:B------:R-:W0:Y:S01]  /*0050*/  LDCU.64 UR4, c[0x0][0x358] ;  /* 0x00006b00ff0477ac */ /* 0x000e220008000a00 */
[----:B------:R-:W-:Y:S01]  /*0060*/  IMAD.MOV.U32 R4, RZ, RZ, 0x0 ;  /* 0x00000000ff047424 */ /* 0x000fe200078e00ff */
[----:B------:R-:W-:-:S05]  /*0070*/  MOV R5, 0x7ff80000 ;  /* 0x7ff8000000057802 */ /* 0x000fca0000000f00 */
[----:B0-----:R-:W-:Y:S01]  /*0080*/  STG.E.64 desc[UR4][R2.64], R4 ;  /* 0x0000000402007986 */ /* 0x001fe2000c101b04 */
[----:B------:R-:W-:Y:S05]  /*0090*/  EXIT ;  /* 0x000000000000794d */ /* 0x000fea0003800000 */
.L_x_0:
[----:B------:R-:W-:-:S00]  /*00a0*/  BRA `(.L_x_0) ;  /* 0xfffffffc00fc7947 */ /* 0x000fc0000383ffff */
[----:B------:R-:W-:-:S00]  /*00b0*/  NOP ;  /* 0x0000000000007918 */ /* 0x000fc00000000000 */
        /* <DEDUP_REMOVED lines=12> */
.L_x_18:


//--------------------- .text._Z7reduce6Pdiiddddi --------------------------
	.section	.text._Z7reduce6Pdiiddddi,"ax",@progbits
	.align	128
        .global         _Z7reduce6Pdiiddddi
        .type           _Z7reduce6Pdiiddddi,@function
        .size           _Z7reduce6Pdiiddddi,(.L_x_19 - _Z7reduce6Pdiiddddi)
        .other          _Z7reduce6Pdiiddddi,@"STO_CUDA_ENTRY STV_DEFAULT"
_Z7reduce6Pdiiddddi:
.text._Z7reduce6Pdiiddddi:
[----:B------:R-:W-:Y:S01]  /*0000*/  LDC R1, c[0x0][0x37c] ;  /* 0x0000df00ff017b82 */ /* 0x000fe20000000800 */
[----:B------:R-:W0:Y:S01]  /*0010*/  LDCU UR6, c[0x0][0x360] ;  /* 0x00006c00ff0677ac */ /* 0x000e220008000800 */
[----:B------:R-:W1:Y:S01]  /*0020*/  S2R R6, SR_TID.X ;  /* 0x0000000000067919 */ /* 0x000e620000002100 */
[----:B0-----:R-:W-:-:S09]  /*0030*/  UISETP.GE.U32.AND UP0, UPT, UR6, 0x2, UPT ;  /* 0x000000020600788c */ /* 0x001fd2000bf06070 */
[----:B------:R-:W-:Y:S05]  /*0040*/  BRA.U !UP0, `(.L_x_1) ;  /* 0x00000005084c7547 */ /* 0x000fea000b800000 */
[----:B------:R-:W0:Y:S01]  /*0050*/  S2UR UR5, SR_CgaCtaId ;  /* 0x00000000000579c3 */ /* 0x000e220000008800 */
[----:B-1----:R-:W-:Y:S01]  /*0060*/  LOP3.LUT R0, R6, 0x1, RZ, 0xc0, !PT ;  /* 0x0000000106007812 */ /* 0x002fe200078ec0ff */
[----:B------:R-:W-:Y:S01]  /*0070*/  UMOV UR4, 0x400 ;  /* 0x0000040000047882 */ /* 0x000fe20000000000 */
[----:B------:R-:W-:Y:S02]  /*0080*/  UISETP.NE.AND UP0, UPT, UR6, 0x2, UPT ;  /* 0x000000020600788c */ /* 0x000fe4000bf05270 */
[----:B------:R-:W-:Y:S01]  /*0090*/  ISETP.NE.U32.AND P0, PT, R0, 0x1, PT ;  /* 0x000000010000780c */ /* 0x000fe20003f05070 */
[----:B0-----:R-:W-:-:S06]  /*00a0*/  ULEA UR4, UR5, UR4, 0x18 ;  /* 0x0000000405047291 */ /* 0x001fcc000f8ec0ff */
[----:B------:R-:W-:-:S06]  /*00b0*/  LEA R0, R6, UR4, 0x3 ;  /* 0x0000000406007c11 */ /* 0x000fcc000f8e18ff */
[----:B------:R-:W-:Y:S04]  /*00c0*/  @P0 LDS.64 R2, [R0+0x8] ;  /* 0x0000080000020984 */ /* 0x000fe80000000a00 */
[----:B------:R-:W0:Y:S02]  /*00d0*/  @P0 LDS.64 R4, [R0] ;  /* 0x0000000000040984 */ /* 0x000e240000000a00 */
[----:B0-----:R-:W-:-:S07]  /*00e0*/  @P0 DADD R2, R2, R4 ;  /* 0x0000000002020229 */ /* 0x001fce0000000004 */
[----:B------:R0:W-:Y:S01]  /*00f0*/  @P0 STS.64 [R0], R2 ;  /* 0x0000000200000388 */ /* 0x0001e20000000a00 */
[----:B------:R-:W-:Y:S06]  /*0100*/  BAR.SYNC.DEFER_BLOCKING 0x0 ;  /* 0x0000000000007b1d */ /* 0x000fec0000010000 */
[----:B------:R-:W-:Y:S05]  /*0110*/  BRA.U !UP0, `(.L_x_1) ;  /* 0x0000000508187547 */ /* 0x000fea000b800000 */
[----:B------:R-:W-:Y:S01]  /*0120*/  LOP3.LUT P0, RZ, R6, 0x3, RZ, 0xc0, !PT ;  /* 0x0000000306ff7812 */ /* 0x000fe2000780c0ff */
[----:B------:R-:W-:-:S12]  /*0130*/  UISETP.GE.U32.AND UP0, UPT, UR6, 0x5, UPT ;  /* 0x000000050600788c */ /* 0x000fd8000bf06070 */
[----:B0-----:R-:W-:Y:S04]  /*0140*/  @!P0 LDS.64 R2, [R0+0x10] ;  /* 0x0000100000028984 */ /* 0x001fe80000000a00 */
[----:B------:R-:W0:Y:S02]  /*0150*/  @!P0 LDS.64 R4, [R0] ;  /* 0x0000000000048984 */ /* 0x000e240000000a00 */
[----:B0-----:R-:W-:-:S07]  /*0160*/  @!P0 DADD R2, R2, R4 ;  /* 0x0000000002028229 */ /* 0x001fce0000000004 */
[----:B------:R2:W-:Y:S01]  /*0170*/  @!P0 STS.64 [R0], R2 ;  /* 0x0000000200008388 */ /* 0x0005e20000000a00 */
[----:B------:R-:W-:Y:S06]  /*0180*/  BAR.SYNC.DEFER_BLOCKING 0x0 ;  /* 0x0000000000007b1d */ /* 0x000fec0000010000 */
[----:B------:R-:W-:Y:S05]  /*0190*/  BRA.U !UP0, `(.L_x_1) ;  /* 0x0000000108f87547 */ /* 0x000fea000b800000 */
[----:B------:R-:W-:Y:S01]  /*01a0*/  LOP3.LUT P0, RZ, R6, 0x7, RZ, 0xc0, !PT ;  /* 0x0000000706ff7812 */ /* 0x000fe2000780c0ff */
[----:B------:R-:W-:-:S12]  /*01b0*/  UISETP.GE.U32.AND UP0, UPT, UR6, 0x9, UPT ;  /* 0x000000090600788c */ /* 0x000fd8000bf06070 */
[----:B--2---:R-:W-:Y:S04]  /*01c0*/  @!P0 LDS.64 R2, [R0+0x20] ;  /* 0x0000200000028984 */ /* 0x004fe80000000a00 */
[----:B------:R-:W0:Y:S02]  /*01d0*/  @!P0 LDS.64 R4, [R0] ;  /* 0x0000000000048984 */ /* 0x000e240000000a00 */
[----:B0-----:R-:W-:-:S07]  /*01e0*/  @!P0 DADD R2, R2, R4 ;  /* 0x0000000002028229 */ /* 0x001fce0000000004 */
[----:B------:R3:W-:Y:S01]  /*01f0*/  @!P0 STS.64 [R0], R2 ;  /* 0x0000000200008388 */ /* 0x0007e20000000a00 */
[----:B------:R-:W-:Y:S06]  /*0200*/  BAR.SYNC.DEFER_BLOCKING 0x0 ;  /* 0x0000000000007b1d */ /* 0x000fec0000010000 */
[----:B------:R-:W-:Y:S05]  /*0210*/  BRA.U !UP0, `(.L_x_1) ;  /* 0x0000000108d87547 */ /* 0x000fea000b800000 */
[----:B------:R-:W-:Y:S01]  /*0220*/  LOP3.LUT P0, RZ, R6, 0xf, RZ, 0xc0, !PT ;  /* 0x0000000f06ff7812 */ /* 0x000fe2000780c0ff */
[----:B------:R-:W-:-:S12]  /*0230*/  UISETP.GE.U32.AND UP0, UPT, UR6, 0x11, UPT ;  /* 0x000000110600788c */ /* 0x000fd8000bf06070 */
[----:B---3--:R-:W-:Y:S04]  /*0240*/  @!P0 LDS.64 R2, [R0+0x40] ;  /* 0x0000400000028984 */ /* 0x008fe80000000a00 */
[----:B------:R-:W0:Y:S02]  /*0250*/  @!P0 LDS.64 R4, [R0] ;  /* 0x0000000000048984 */ /* 0x000e240000000a00 */
[----:B0-----:R-:W-:-:S07]  /*0260*/  @!P0 DADD R2, R2, R4 ;  /* 0x0000000002028229 */ /* 0x001fce0000000004 */
[----:B------:R4:W-:Y:S01]  /*0270*/  @!P0 STS.64 [R0], R2 ;  /* 0x0000000200008388 */ /* 0x0009e20000000a00 */
[----:B------:R-:W-:Y:S06]  /*0280*/  BAR.SYNC.DEFER_BLOCKING 0x0 ;  /* 0x0000000000007b1d */ /* 0x000fec0000010000 */
[----:B------:R-:W-:Y:S05]  /*0290*/  BRA.U !UP0, `(.L_x_1) ;  /* 0x0000000108b87547 */ /* 0x000fea000b800000 */
[----:B------:R-:W-:Y:S01]  /*02a0*/  LOP3.LUT P0, RZ, R6, 0x1f, RZ, 0xc0, !PT ;  /* 0x0000001f06ff7812 */ /* 0x000fe2000780c0ff */
[----:B------:R-:W-:-:S12]  /*02b0*/  UISETP.GE.U32.AND UP0, UPT, UR6, 0x21, UPT ;  /* 0x000000210600788c */ /* 0x000fd8000bf06070 */
[----:B----4-:R-:W-:Y:S04]  /*02c0*/  @!P0 LDS.64 R2, [R0+0x80] ;  /* 0x0000800000028984 */ /* 0x010fe80000000a00 */
[----:B------:R-:W0:Y:S02]  /*02d0*/  @!P0 LDS.64 R4, [R0] ;  /* 0x0000000000048984 */ /* 0x000e240000000a00 */
[----:B0-----:R-:W-:-:S07]  /*02e0*/  @!P0 DADD R2, R2, R4 ;  /* 0x0000000002028229 */ /* 0x001fce0000000004 */
[----:B------:R5:W-:Y:S01]  /*02f0*/  @!P0 STS.64 [R0], R2 ;  /* 0x0000000200008388 */ /* 0x000be20000000a00 */
[----:B------:R-:W-:Y:S06]  /*0300*/  BAR.SYNC.DEFER_BLOCKING 0x0 ;  /* 0x0000000000007b1d */ /* 0x000fec0000010000 */
[----:B------:R-:W-:Y:S05]  /*0310*/  BRA.U !UP0, `(.L_x_1) ;  /* 0x0000000108987547 */ /* 0x000fea000b800000 */
[----:B------:R-:W-:Y:S01]  /*0320*/  LOP3.LUT P0, RZ, R6, 0x3f, RZ, 0xc0, !PT ;  /* 0x0000003f06ff7812 */ /* 0x000fe2000780c0ff */
[----:B------:R-:W-:-:S12]  /*0330*/  UISETP.GE.U32.AND UP0, UPT, UR6, 0x41, UPT ;  /* 0x000000410600788c */ /* 0x000fd8000bf06070 */
[----:B-----5:R-:W-:Y:S04]  /*0340*/  @!P0 LDS.64 R2, [R0+0x100] ;  /* 0x0001000000028984 */ /* 0x020fe80000000a00 */
[----:B------:R-:W0:Y:S02]  /*0350*/  @!P0 LDS.64 R4, [R0] ;  /* 0x0000000000048984 */ /* 0x000e240000000a00 */
[----:B0-----:R-:W-:-:S07]  /*0360*/  @!P0 DADD R2, R2, R4 ;  /* 0x0000000002028229 */ /* 0x001fce0000000004 */
[----:B------:R0:W-:Y:S01]  /*0370*/  @!P0 STS.64 [R0], R2 ;  /* 0x0000000200008388 */ /* 0x0001e20000000a00 */
        /* <DEDUP_REMOVED lines=26> */
[----:B------:R-:W-:-:S13]  /*0520*/  ISETP.NE.AND P0, PT, R6, RZ, PT ;  /* 0x000000ff0600720c */ /* 0x000fda0003f05270 */
[----:B0-----:R-:W-:Y:S04]  /*0530*/  @!P0 LDS.64 R2, [UR4+0x1000] ;  /* 0x00100004ff028984 */ /* 0x001fe80008000a00 */
[----:B------:R-:W0:Y:S02]  /*0540*/  @!P0 LDS.64 R4, [R0] ;  /* 0x0000000000048984 */ /* 0x000e240000000a00 */
[----:B0-----:R-:W-:-:S07]  /*0550*/  @!P0 DADD R2, R2, R4 ;  /* 0x0000000002028229 */ /* 0x001fce0000000004 */
[----:B------:R0:W-:Y:S01]  /*0560*/  @!P0 STS.64 [R0], R2 ;  /* 0x0000000200008388 */ /* 0x0001e20000000a00 */
[----:B------:R-:W-:Y:S06]  /*0570*/  BAR.SYNC.DEFER_BLOCKING 0x0 ;  /* 0x0000000000007b1d */ /* 0x000fec0000010000 */
.L_x_1:
[----:B-1----:R-:W-:-:S13]  /*0580*/  ISETP.NE.AND P0, PT, R6, RZ, PT ;  /* 0x000000ff0600720c */ /* 0x002fda0003f05270 */
[----:B------:R-:W-:Y:S05]  /*0590*/  @P0 EXIT ;  /* 0x000000000000094d */ /* 0x000fea0003800000 */
[----:B------:R-:W1:Y:S01]  /*05a0*/  S2UR UR5, SR_CgaCtaId ;  /* 0x00000000000579c3 */ /* 0x000e620000008800 */
[----:B------:R-:W-:Y:S01]  /*05b0*/  UMOV UR4, 0x400 ;  /* 0x0000040000047882 */ /* 0x000fe20000000000 */
[----:B------:R-:W0:Y:S06]  /*05c0*/  S2R R7, SR_CTAID.X ;  /* 0x0000000000077919 */ /* 0x000e2c0000002500 */
[----:B------:R-:W0:Y:S01]  /*05d0*/  LDC.64 R4, c[0x0][0x380] ;  /* 0x0000e000ff047b82 */ /* 0x000e220000000a00 */
[----:B-1----:R-:W-:-:S09]  /*05e0*/  ULEA UR4, UR5, UR4, 0x18 ;  /* 0x0000000405047291 */ /* 0x002fd2000f8ec0ff */
[----:B0-2345:R-:W0:Y:S01]  /*05f0*/  LDS.64 R2, [UR4] ;  /* 0x00000004ff027984 */ /* 0x03de220008000a00 */
[----:B------:R-:W-:Y:S01]  /*0600*/  IMAD.WIDE.U32 R4, R7, 0x8, R4 ;  /* 0x0000000807047825 */ /* 0x000fe200078e0004 */
[----:B------:R-:W0:Y:S04]  /*0610*/  LDCU.64 UR4, c[0x0][0x358] ;  /* 0x00006b00ff0477ac */ /* 0x000e280008000a00 */
[----:B0-----:R-:W-:Y:S01]  /*0620*/  STG.E.64 desc[UR4][R4.64], R2 ;  /* 0x0000000204007986 */ /* 0x001fe2000c101b04 */
[----:B------:R-:W-:Y:S05]  /*0630*/  EXIT ;  /* 0x000000000000794d */ /* 0x000fea0003800000 */
.L_x_2:
        /* <DEDUP_REMOVED lines=12> */
.L_x_19:


//--------------------- .text._Z7reduce5Pdiiiddddi --------------------------
	.section	.text._Z7reduce5Pdiiiddddi,"ax",@progbits
	.align	128
        .global         _Z7reduce5Pdiiiddddi
        .type           _Z7reduce5Pdiiiddddi,@function
        .size           _Z7reduce5Pdiiiddddi,(.L_x_20 - _Z7reduce5Pdiiiddddi)
        .other          _Z7reduce5Pdiiiddddi,@"STO_CUDA_ENTRY STV_DEFAULT"
_Z7reduce5Pdiiiddddi:
.text._Z7reduce5Pdiiiddddi:
[----:B------:R-:W-:Y:S08]  /*0000*/  LDC R1, c[0x0][0x37c] ;  /* 0x0000df00ff017b82 */ /* 0x000ff00000000800 */
[----:B------:R-:W0:Y:S01]  /*0010*/  LDC R5, c[0x0][0x388] ;  /* 0x0000e200ff057b82 */ /* 0x000e220000000800 */
[----:B------:R-:W1:Y:S01]  /*0020*/  S2R R4, SR_TID.X ;  /* 0x0000000000047919 */ /* 0x000e620000002100 */
[----:B0-----:R-:W0:Y:S06]  /*0030*/  I2F.U32.RP R0, R5 ;  /* 0x0000000500007306 */ /* 0x001e2c0000209000 */
[----:B------:R-:W-:Y:S01]  /*0040*/  BAR.SYNC.DEFER_BLOCKING 0x0 ;  /* 0x0000000000007b1d */ /* 0x000fe20000010000 */
[----:B------:R-:W-:-:S05]  /*0050*/  ISETP.NE.U32.AND P1, PT, R5, RZ, PT ;  /* 0x000000ff0500720c */ /* 0x000fca0003f25070 */
[----:B0-----:R-:W0:Y:S02]  /*0060*/  MUFU.RCP R0, R0 ;  /* 0x0000000000007308 */ /* 0x001e240000001000 */
[----:B0-----:R-:W-:-:S06]  /*0070*/  VIADD R2, R0, 0xffffffe ;  /* 0x0ffffffe00027836 */ /* 0x001fcc0000000000 */
[----:B------:R0:W2:Y:S02]  /*0080*/  F2I.FTZ.U32.TRUNC.NTZ R3, R2 ;  /* 0x0000000200037305 */ /* 0x0000a4000021f000 */
[----:B0-----:R-:W-:Y:S02]  /*0090*/  IMAD.MOV.U32 R2, RZ, RZ, RZ ;  /* 0x000000ffff027224 */ /* 0x001fe400078e00ff */
[----:B--2---:R-:W-:-:S04]  /*00a0*/  IMAD.MOV R6, RZ, RZ, -R3 ;  /* 0x000000ffff067224 */ /* 0x004fc800078e0a03 */
[----:B------:R-:W-:-:S04]  /*00b0*/  IMAD R7, R6, R5, RZ ;  /* 0x0000000506077224 */ /* 0x000fc800078e02ff */
[----:B------:R-:W-:-:S06]  /*00c0*/  IMAD.HI.U32 R3, R3, R7, R2 ;  /* 0x0000000703037227 */ /* 0x000fcc00078e0002 */
[----:B-1----:R-:W-:-:S04]  /*00d0*/  IMAD.HI.U32 R3, R3, R4, RZ ;  /* 0x0000000403037227 */ /* 0x002fc800078e00ff */
[----:B------:R-:W-:-:S04]  /*00e0*/  IMAD.MOV R3, RZ, RZ, -R3 ;  /* 0x000000ffff037224 */ /* 0x000fc800078e0a03 */
[----:B------:R-:W-:-:S05]  /*00f0*/  IMAD R0, R5, R3, R4 ;  /* 0x0000000305007224 */ /* 0x000fca00078e0204 */
[----:B------:R-:W-:-:S13]  /*0100*/  ISETP.GE.U32.AND P0, PT, R0, R5, PT ;  /* 0x000000050000720c */ /* 0x000fda0003f06070 */
[----:B------:R-:W-:-:S04]  /*0110*/  @P0 IADD3 R0, PT, PT, R0, -R5, RZ ;  /* 0x8000000500000210 */ /* 0x000fc80007ffe0ff */
[----:B------:R-:W-:-:S13]  /*0120*/  ISETP.GE.U32.AND P0, PT, R0, R5, PT ;  /* 0x000000050000720c */ /* 0x000fda0003f06070 */
[----:B------:R-:W-:Y:S01]  /*0130*/  @P0 IMAD.IADD R0, R0, 0x1, -R5 ;  /* 0x0000000100000824 */ /* 0x000fe200078e0a05 */
[----:B------:R-:W-:-:S04]  /*0140*/  @!P1 LOP3.LUT R0, RZ, R5, RZ, 0x33, !PT ;  /* 0x00000005ff009212 */ /* 0x000fc800078e33ff */
[----:B------:R-:W-:-:S13]  /*0150*/  ISETP.NE.AND P0, PT, R0, RZ, PT ;  /* 0x000000ff0000720c */ /* 0x000fda0003f05270 */
[----:B------:R-:W-:Y:S05]  /*0160*/  @P0 EXIT ;  /* 0x000000000000094d */ /* 0x000fea0003800000 */
[----:B------:R-:W0:Y:S01]  /*0170*/  S2UR UR5, SR_CgaCtaId ;  /* 0x00000000000579c3 */ /* 0x000e220000008800 */
[----:B------:R-:W-:Y:S01]  /*0180*/  IMAD.MOV.U32 R0, RZ, RZ, R4 ;  /* 0x000000ffff007224 */ /* 0x000fe200078e0004 */
[----:B------:R-:W-:-:S04]  /*0190*/  UMOV UR4, 0x400 ;  /* 0x0000040000047882 */ /* 0x000fc80000000000 */
[----:B------:R-:W-:-:S04]  /*01a0*/  IADD3 R9, PT, PT, R0, -0x1, R5 ;  /* 0xffffffff00097810 */ /* 0x000fc80007ffe005 */
[----:B------:R-:W-:Y:S01]  /*01b0*/  ISETP.GE.U32.AND P0, PT, R0, R9, PT ;  /* 0x000000090000720c */ /* 0x000fe20003f06070 */
[----:B0-----:R-:W-:-:S06]  /*01c0*/  ULEA UR4, UR5, UR4, 0x18 ;  /* 0x0000000405047291 */ /* 0x001fcc000f8ec0ff */
[----:B------:R-:W-:-:S06]  /*01d0*/  LEA R11, R0, UR4, 0x3 ;  /* 0x00000004000b7c11 */ /* 0x000fcc000f8e18ff */
[----:B------:R-:W-:Y:S05]  /*01e0*/  @P0 BRA `(.L_x_3) ;  /* 0x0000000000480947 */ /* 0x000fea0003800000 */
.L_x_7:
[C---:B------:R-:W-:Y:S01]  /*01f0*/  LEA R2, R0.reuse, UR4, 0x3 ;  /* 0x0000000400027c11 */ /* 0x040fe2000f8e18ff */
[----:B------:R-:W-:Y:S01]  /*0200*/  BSSY B0, `(.L_x_4) ;  /* 0x000000f000007945 */ /* 0x000fe20003800000 */
[----:B------:R-:W-:-:S04]  /*0210*/  IADD3 R0, PT, PT, R0, 0x1, RZ ;  /* 0x0000000100007810 */ /* 0x000fc80007ffe0ff */
[----:B0-----:R-:W0:Y:S01]  /*0220*/  LDS.64 R2, [R2+0x8] ;  /* 0x0000080002027984 */ /* 0x001e220000000a00 */
[----:B------:R-:W-:Y:S01]  /*0230*/  ISETP.NE.AND P1, PT, R0, R9, PT ;  /* 0x000000090000720c */ /* 0x000fe20003f25270 */
[----:B0-----:R-:W-:-:S14]  /*0240*/  DSETP.NEU.AND P0, PT, R2, RZ, PT ;  /* 0x000000ff0200722a */ /* 0x001fdc0003f0d000 */
[----:B------:R-:W-:Y:S05]  /*0250*/  @!P0 BRA `(.L_x_5) ;  /* 0x0000000000248947 */ /* 0x000fea0003800000 */
[----:B------:R0:W1:Y:S02]  /*0260*/  LDS.64 R4, [R11] ;  /* 0x000000000b047984 */ /* 0x0000640000000a00 */
.L_x_6:
[----:B-1----:R-:W-:Y:S01]  /*0270*/  DADD R6, R2, R4 ;  /* 0x0000000002067229 */ /* 0x002fe20000000004 */
[----:B------:R-:W-:Y:S09]  /*0280*/  YIELD ;  /* 0x0000000000007946 */ /* 0x000ff20003800000 */
[----:B------:R-:W1:Y:S02]  /*0290*/  ATOMS.CAS.64 R6, [R11], R4, R6 ;  /* 0x000000040b06738d */ /* 0x000e640000000406 */
[----:B-1----:R-:W-:Y:S01]  /*02a0*/  ISETP.NE.U32.AND P0, PT, R4, R6, PT ;  /* 0x000000060400720c */ /* 0x002fe20003f05070 */
[----:B------:R-:W-:-:S03]  /*02b0*/  IMAD.MOV.U32 R4, RZ, RZ, R6 ;  /* 0x000000ffff047224 */ /* 0x000fc600078e0006 */
[----:B------:R-:W-:Y:S01]  /*02c0*/  ISETP.NE.AND.EX P0, PT, R5, R7, PT, P0 ;  /* 0x000000070500720c */ /* 0x000fe20003f05300 */
[----:B------:R-:W-:-:S12]  /*02d0*/  IMAD.MOV.U32 R5, RZ, RZ, R7 ;  /* 0x000000ffff057224 */ /* 0x000fd800078e0007 */
[----:B------:R-:W-:Y:S05]  /*02e0*/  @P0 BRA `(.L_x_6) ;  /* 0xfffffffc00e00947 */ /* 0x000fea000383ffff */
.L_x_5:
[----:B------:R-:W-:Y:S05]  /*02f0*/  BSYNC B0 ;  /* 0x0000000000007941 */ /* 0x000fea0003800000 */
.L_x_4:
[----:B------:R-:W-:Y:S05]  /*0300*/  @P1 BRA `(.L_x_7) ;  /* 0xfffffffc00b81947 */ /* 0x000fea000383ffff */
.L_x_3:
[----:B------:R-:W-:Y:S05]  /*0310*/  WARPSYNC.ALL ;  /* 0x0000000000007948 */ /* 0x000fea0003800000 */
[----:B------:R-:W-:Y:S06]  /*0320*/  BAR.SYNC.DEFER_BLOCKING 0x0 ;  /* 0x0000000000007b1d */ /* 0x000fec0000010000 */
[----:B------:R-:W1:Y:S02]  /*0330*/  LDS.64 R8, [R11] ;  /* 0x000000000b087984 */ /* 0x000e640000000a00 */
[----:B-1----:R-:W-:-:S14]  /*0340*/  DSETP.NEU.AND P0, PT, R8, RZ, PT ;  /* 0x000000ff0800722a */ /* 0x002fdc0003f0d000 */
[----:B------:R-:W-:Y:S05]  /*0350*/  @!P0 EXIT ;  /* 0x000000000000894d */ /* 0x000fea0003800000 */
[----:B------:R-:W1:Y:S01]  /*0360*/  S2R R5, SR_CTAID.X ;  /* 0x0000000000057919 */ /* 0x000e620000002500 */
[----:B------:R-:W1:Y:S01]  /*0370*/  LDC.64 R2, c[0x0][0x380] ;  /* 0x0000e000ff027b82 */ /* 0x000e620000000a00 */
[----:B------:R-:W2:Y:S01]  /*0380*/  LDCU.64 UR4, c[0x0][0x358] ;  /* 0x00006b00ff0477ac */ /* 0x000ea20008000a00 */
[----:B-1----:R-:W-:-:S05]  /*0390*/  IMAD.WIDE.U32 R2, R5, 0x8, R2 ;  /* 0x0000000805027825 */ /* 0x002fca00078e0002 */
[----:B--2---:R1:W5:Y:S02]  /*03a0*/  LDG.E.64 R4, desc[UR4][R2.64] ;  /* 0x0000000402047981 */ /* 0x004364000c1e1b00 */
.L_x_8:
[----:B-----5:R-:W-:Y:S01]  /*03b0*/  DADD R6, R8, R4 ;  /* 0x0000000008067229 */ /* 0x020fe20000000004 */
[----:B------:R-:W-:Y:S09]  /*03c0*/  YIELD ;  /* 0x0000000000007946 */ /* 0x000ff20003800000 */
[----:B------:R-:W2:Y:S02]  /*03d0*/  ATOMG.E.CAS.64.STRONG.GPU PT, R6, [R2], R4, R6 ;  /* 0x00000004020673a9 */ /* 0x000ea400001ee506 */
[----:B--2---:R-:W-:-:S02]  /*03e0*/  ISETP.NE.U32.AND P0, PT, R4, R6, PT ;  /* 0x000000060400720c */ /* 0x004fc40003f05070 */
[----:B------:R-:W-:Y:S02]  /*03f0*/  MOV R4, R6 ;  /* 0x0000000600047202 */ /* 0x000fe40000000f00 */
[----:B------:R-:W-:Y:S01]  /*0400*/  ISETP.NE.AND.EX P0, PT, R5, R7, PT, P0 ;  /* 0x000000070500720c */ /* 0x000fe20003f05300 */
[----:B------:R-:W-:-:S12]  /*0410*/  IMAD.MOV.U32 R5, RZ, RZ, R7 ;  /* 0x000000ffff057224 */ /* 0x000fd800078e0007 */
[----:B------:R-:W-:Y:S05]  /*0420*/  @P0 BRA `(.L_x_8) ;  /* 0xfffffffc00e00947 */ /* 0x000fea000383ffff */
[----:B------:R-:W-:Y:S05]  /*0430*/  EXIT ;  /* 0x000000000000794d */ /* 0x000fea0003800000 */
.L_x_9:
        /* <DEDUP_REMOVED lines=12> */
.L_x_20:


//--------------------- .text._Z7reduce4Pdiiddddi --------------------------
	.section	.text._Z7reduce4Pdiiddddi,"ax",@progbits
	.align	128
        .global         _Z7reduce4Pdiiddddi
        .type           _Z7reduce4Pdiiddddi,@function
        .size           _Z7reduce4Pdiiddddi,(.L_x_21 - _Z7reduce4Pdiiddddi)
        .other          _Z7reduce4Pdiiddddi,@"STO_CUDA_ENTRY STV_DEFAULT"
_Z7reduce4Pdiiddddi:
.text._Z7reduce4Pdiiddddi:
[----:B------:R-:W-:Y:S01]  /*0000*/  LDC R1, c[0x0][0x37c] ;  /* 0x0000df00ff017b82 */ /* 0x000fe20000000800 */
[----:B------:R-:W0:Y:S07]  /*0010*/  S2R R5, SR_CTAID.X ;  /* 0x0000000000057919 */ /* 0x000e2e0000002500 */
[----:B------:R-:W0:Y:S01]  /*0020*/  LDC.64 R2, c[0x0][0x380] ;  /* 0x0000e000ff027b82 */ /* 0x000e220000000a00 */
[----:B------:R-:W1:Y:S01]  /*0030*/  LDCU.64 UR4, c[0x0][0x358] ;  /* 0x00006b00ff0477ac */ /* 0x000e620008000a00 */
[----:B0-----:R-:W-:-:S05]  /*0040*/  IMAD.WIDE.U32 R2, R5, 0x8, R2 ;  /* 0x0000000805027825 */ /* 0x001fca00078e0002 */
[----:B-1----:R0:W5:Y:S01]  /*0050*/  LDG.E.64 R4, desc[UR4][R2.64] ;  /* 0x0000000402047981 */ /* 0x002162000c1e1b00 */
[----:B------:R-:W-:Y:S02]  /*0060*/  IMAD.MOV.U32 R10, RZ, RZ, 0x0 ;  /* 0x00000000ff0a7424 */ /* 0x000fe400078e00ff */
[----:B------:R-:W-:-:S07]  /*0070*/  IMAD.MOV.U32 R11, RZ, RZ, 0x7ff80000 ;  /* 0x7ff80000ff0b7424 */ /* 0x000fce00078e00ff */
.L_x_10:
[----:B-----5:R-:W-:Y:S01]  /*0080*/  MOV R8, R4 ;  /* 0x0000000400087202 */ /* 0x020fe20000000f00 */
[----:B------:R-:W-:Y:S01]  /*0090*/  IMAD.MOV.U32 R9, RZ, RZ, R5 ;  /* 0x000000ffff097224 */ /* 0x000fe200078e0005 */
[----:B------:R-:W-:Y:S05]  /*00a0*/  YIELD ;  /* 0x0000000000007946 */ /* 0x000fea0003800000 */
[----:B------:R-:W2:Y:S02]  /*00b0*/  ATOMG.E.CAS.64.STRONG.GPU PT, R6, [R2], R8, R10 ;  /* 0x00000008020673a9 */ /* 0x000ea400001ee50a */
[-C--:B--2---:R-:W-:Y:S02]  /*00c0*/  ISETP.NE.U32.AND P0, PT, R4, R6.reuse, PT ;  /* 0x000000060400720c */ /* 0x084fe40003f05070 */
[----:B------:R-:W-:-:S02]  /*00d0*/  MOV R4, R6 ;  /* 0x0000000600047202 */ /* 0x000fc40000000f00 */
[-C--:B------:R-:W-:Y:S02]  /*00e0*/  ISETP.NE.AND.EX P0, PT, R5, R7.reuse, PT, P0 ;  /* 0x000000070500720c */ /* 0x080fe40003f05300 */
[----:B------:R-:W-:-:S11]  /*00f0*/  MOV R5, R7 ;  /* 0x0000000700057202 */ /* 0x000fd60000000f00 */
[----:B------:R-:W-:Y:S05]  /*0100*/  @P0 BRA `(.L_x_10) ;  /* 0xfffffffc00dc0947 */ /* 0x000fea000383ffff */
[----:B------:R-:W-:Y:S05]  /*0110*/  EXIT ;  /* 0x000000000000794d */ /* 0x000fea0003800000 */
.L_x_11:
        /* <DEDUP_REMOVED lines=14> */
.L_x_21:


//--------------------- .text._Z7reduce3Pdiiddddi --------------------------
	.section	.text._Z7reduce3Pdiiddddi,"ax",@progbits
	.align	128
        .global         _Z7reduce3Pdiiddddi
        .type           _Z7reduce3Pdiiddddi,@function
        .size           _Z7reduce3Pdiiddddi,(.L_x_22 - _Z7reduce3Pdiiddddi)
        .other          _Z7reduce3Pdiiddddi,@"STO_CUDA_ENTRY STV_DEFAULT"
_Z7reduce3Pdiiddddi:
.text._Z7reduce3Pdiiddddi:
[----:B------:R-:W-:Y:S01]  /*0000*/  LDC R1, c[0x0][0x37c] ;  /* 0x0000df00ff017b82 */ /* 0x000fe20000000800 */
[----:B------:R-:W0:Y:S07]  /*0010*/  S2R R3, SR_TID.X ;  /* 0x0000000000037919 */ /* 0x000e2e0000002100 */
[----:B------:R-:W1:Y:S01]  /*0020*/  S2UR UR5, SR_CgaCtaId ;  /* 0x00000000000579c3 */ /* 0x000e620000008800 */
[----:B------:R-:W-:-:S07]  /*0030*/  UMOV UR4, 0x400 ;  /* 0x0000040000047882 */ /* 0x000fce0000000000 */
[----:B------:R-:W-:Y:S01]  /*0040*/  BAR.SYNC.DEFER_BLOCKING 0x0 ;  /* 0x0000000000007b1d */ /* 0x000fe20000010000 */
[----:B-1----:R-:W-:-:S06]  /*0050*/  ULEA UR4, UR5, UR4, 0x18 ;  /* 0x0000000405047291 */ /* 0x002fcc000f8ec0ff */
[----:B0-----:R-:W-:Y:S01]  /*0060*/  LEA R0, R3, UR4, 0x3 ;  /* 0x0000000403007c11 */ /* 0x001fe2000f8e18ff */
[----:B------:R-:W-:-:S04]  /*0070*/  UMOV UR4, URZ ;  /* 0x000000ff00047c82 */ /* 0x000fc80008000000 */
[----:B------:R-:W-:-:S07]  /*0080*/  VIADD R2, R0, 0x1000 ;  /* 0x0000100000027836 */ /* 0x000fce0000000000 */
.L_x_12:
[----:B------:R-:W-:-:S06]  /*0090*/  UIADD3 UR5, UPT, UPT, UR4, 0x200, URZ ;  /* 0x0000020004057890 */ /* 0x000fcc000fffe0ff */
[----:B------:R-:W-:Y:S01]  /*00a0*/  ISETP.GE.U32.AND P1, PT, R3, UR5, PT ;  /* 0x0000000503007c0c */ /* 0x000fe2000bf26070 */
[----:B------:R-:W-:-:S06]  /*00b0*/  UIADD3 UR5, UPT, UPT, UR4, 0x1ff, URZ ;  /* 0x000001ff04057890 */ /* 0x000fcc000fffe0ff */
[----:B------:R-:W-:Y:S01]  /*00c0*/  ISETP.GE.U32.AND P0, PT, R3, UR5, PT ;  /* 0x0000000503007c0c */ /* 0x000fe2000bf06070 */
[----:B------:R-:W-:-:S05]  /*00d0*/  UIADD3 UR5, UPT, UPT, UR4, 0x1fe, URZ ;  /* 0x000001fe04057890 */ /* 0x000fca000fffe0ff */
[----:B------:R-:W-:Y:S04]  /*00e0*/  @!P1 LDS.64 R4, [R2] ;  /* 0x0000000002049984 */ /* 0x000fe80000000a00 */
[----:B------:R-:W0:Y:S02]  /*00f0*/  @!P1 LDS.64 R6, [R0] ;  /* 0x0000000000069984 */ /* 0x000e240000000a00 */
[----:B0-----:R-:W-:-:S07]  /*0100*/  @!P1 DADD R4, R4, R6 ;  /* 0x0000000004049229 */ /* 0x001fce0000000006 */
[----:B------:R-:W-:Y:S04]  /*0110*/  @!P1 STS.64 [R0], R4 ;  /* 0x0000000400009388 */ /* 0x000fe80000000a00 */
[----:B------:R-:W-:Y:S01]  /*0120*/  @!P1 STS.64 [R2], RZ ;  /* 0x000000ff02009388 */ /* 0x000fe20000000a00 */
[----:B------:R-:W-:Y:S01]  /*0130*/  BAR.SYNC.DEFER_BLOCKING 0x0 ;  /* 0x0000000000007b1d */ /* 0x000fe20000010000 */
[----:B------:R-:W-:Y:S01]  /*0140*/  ISETP.GE.U32.AND P1, PT, R3, UR5, PT ;  /* 0x0000000503007c0c */ /* 0x000fe2000bf26070 */
[----:B------:R-:W-:-:S04]  /*0150*/  UIADD3 UR5, UPT, UPT, UR4, 0x1fd, URZ ;  /* 0x000001fd04057890 */ /* 0x000fc8000fffe0ff */
[----:B------:R-:W-:Y:S04]  /*0160*/  @!P0 LDS.64 R6, [R2+-0x8] ;  /* 0xfffff80002068984 */ /* 0x000fe80000000a00 */
[----:B------:R-:W0:Y:S02]  /*0170*/  @!P0 LDS.64 R8, [R0] ;  /* 0x0000000000088984 */ /* 0x000e240000000a00 */
[----:B0-----:R-:W-:-:S07]  /*0180*/  @!P0 DADD R6, R6, R8 ;  /* 0x0000000006068229 */ /* 0x001fce0000000008 */
[----:B------:R-:W-:Y:S04]  /*0190*/  @!P0 STS.64 [R0], R6 ;  /* 0x0000000600008388 */ /* 0x000fe80000000a00 */
[----:B------:R-:W-:Y:S01]  /*01a0*/  @!P0 STS.64 [R2+-0x8], RZ ;  /* 0xfffff8ff02008388 */ /* 0x000fe20000000a00 */
        /* <DEDUP_REMOVED lines=90> */
[----:B------:R-:W-:Y:S02]  /*0750*/  UIADD3 UR5, UPT, UPT, UR4, 0x1f1, URZ ;  /* 0x000001f104057890 */ /* 0x000fe4000fffe0ff */
[----:B------:R-:W-:Y:S02]  /*0760*/  UIADD3 UR4, UPT, UPT, UR4, -0x10, URZ ;  /* 0xfffffff004047890 */ /* 0x000fe4000fffe0ff */
[----:B------:R-:W-:Y:S01]  /*0770*/  UISETP.NE.AND UP0, UPT, UR5, 0x1, UPT ;  /* 0x000000010500788c */ /* 0x000fe2000bf05270 */
[----:B------:R-:W-:Y:S04]  /*0780*/  @!P0 LDS.64 R6, [R2+-0x68] ;  /* 0xffff980002068984 */ /* 0x000fe80000000a00 */
[----:B------:R-:W0:Y:S02]  /*0790*/  @!P0 LDS.64 R8, [R0] ;  /* 0x0000000000088984 */ /* 0x000e240000000a00 */
[----:B0-----:R-:W-:-:S07]  /*07a0*/  @!P0 DADD R6, R6, R8 ;  /* 0x0000000006068229 */ /* 0x001fce0000000008 */
[----:B------:R-:W-:Y:S04]  /*07b0*/  @!P0 STS.64 [R0], R6 ;  /* 0x0000000600008388 */ /* 0x000fe80000000a00 */
[----:B------:R-:W-:Y:S01]  /*07c0*/  @!P0 STS.64 [R2+-0x68], RZ ;  /* 0xffff98ff02008388 */ /* 0x000fe20000000a00 */
[----:B------:R-:W-:Y:S01]  /*07d0*/  BAR.SYNC.DEFER_BLOCKING 0x0 ;  /* 0x0000000000007b1d */ /* 0x000fe20000010000 */
[----:B------:R-:W-:-:S05]  /*07e0*/  ISETP.GE.U32.AND P0, PT, R3, UR5, PT ;  /* 0x0000000503007c0c */ /* 0x000fca000bf06070 */
[----:B------:R-:W-:Y:S04]  /*07f0*/  @!P1 LDS.64 R4, [R2+-0x70] ;  /* 0xffff900002049984 */ /* 0x000fe80000000a00 */
[----:B------:R-:W0:Y:S02]  /*0800*/  @!P1 LDS.64 R8, [R0] ;  /* 0x0000000000089984 */ /* 0x000e240000000a00 */
[----:B0-----:R-:W-:-:S07]  /*0810*/  @!P1 DADD R4, R4, R8 ;  /* 0x0000000004049229 */ /* 0x001fce0000000008 */
[----:B------:R-:W-:Y:S04]  /*0820*/  @!P1 STS.64 [R0], R4 ;  /* 0x0000000400009388 */ /* 0x000fe80000000a00 */
[----:B------:R-:W-:Y:S01]  /*0830*/  @!P1 STS.64 [R2+-0x70], RZ ;  /* 0xffff90ff02009388 */ /* 0x000fe20000000a00 */
[----:B------:R-:W-:Y:S06]  /*0840*/  BAR.SYNC.DEFER_BLOCKING 0x0 ;  /* 0x0000000000007b1d */ /* 0x000fec0000010000 */
[----:B------:R-:W-:Y:S04]  /*0850*/  @!P0 LDS.64 R6, [R2+-0x78] ;  /* 0xffff880002068984 */ /* 0x000fe80000000a00 */
[----:B------:R-:W0:Y:S02]  /*0860*/  @!P0 LDS.64 R8, [R0] ;  /* 0x0000000000088984 */ /* 0x000e240000000a00 */
[----:B0-----:R-:W-:-:S07]  /*0870*/  @!P0 DADD R6, R6, R8 ;  /* 0x0000000006068229 */ /* 0x001fce0000000008 */
[----:B------:R-:W-:Y:S04]  /*0880*/  @!P0 STS.64 [R0], R6 ;  /* 0x0000000600008388 */ /* 0x000fe80000000a00 */
[----:B------:R0:W-:Y:S02]  /*0890*/  @!P0 STS.64 [R2+-0x78], RZ ;  /* 0xffff88ff02008388 */ /* 0x0001e40000000a00 */
[----:B0-----:R-:W-:Y:S01]  /*08a0*/  VIADD R2, R2, 0xffffff80 ;  /* 0xffffff8002027836 */ /* 0x001fe20000000000 */
[----:B------:R-:W-:Y:S06]  /*08b0*/  BAR.SYNC.DEFER_BLOCKING 0x0 ;  /* 0x0000000000007b1d */ /* 0x000fec0000010000 */
[----:B------:R-:W-:Y:S05]  /*08c0*/  BRA.U UP0, `(.L_x_12) ;  /* 0xfffffff500f07547 */ /* 0x000fea000b83ffff */
[----:B------:R-:W-:-:S13]  /*08d0*/  ISETP.NE.AND P0, PT, R3, RZ, PT ;  /* 0x000000ff0300720c */ /* 0x000fda0003f05270 */
[----:B------:R-:W-:Y:S05]  /*08e0*/  @P0 EXIT ;  /* 0x000000000000094d */ /* 0x000fea0003800000 */
[----:B------:R-:W0:Y:S01]  /*08f0*/  S2UR UR5, SR_CgaCtaId ;  /* 0x00000000000579c3 */ /* 0x000e220000008800 */
[----:B------:R-:W-:Y:S01]  /*0900*/  UMOV UR4, 0x400 ;  /* 0x0000040000047882 */ /* 0x000fe20000000000 */
[----:B------:R-:W1:Y:S06]  /*0910*/  S2R R7, SR_CTAID.X ;  /* 0x0000000000077919 */ /* 0x000e6c0000002500 */
[----:B------:R-:W1:Y:S01]  /*0920*/  LDC.64 R4, c[0x0][0x380] ;  /* 0x0000e000ff047b82 */ /* 0x000e620000000a00 */
[----:B0-----:R-:W-:-:S09]  /*0930*/  ULEA UR4, UR5, UR4, 0x18 ;  /* 0x0000000405047291 */ /* 0x001fd2000f8ec0ff */
[----:B------:R-:W0:Y:S01]  /*0940*/  LDS.64 R2, [UR4] ;  /* 0x00000004ff027984 */ /* 0x000e220008000a00 */
[----:B-1----:R-:W-:Y:S01]  /*0950*/  IMAD.WIDE.U32 R4, R7, 0x8, R4 ;  /* 0x0000000807047825 */ /* 0x002fe200078e0004 */
[----:B------:R-:W0:Y:S04]  /*0960*/  LDCU.64 UR4, c[0x0][0x358] ;  /* 0x00006b00ff0477ac */ /* 0x000e280008000a00 */
[----:B0-----:R-:W-:Y:S01]  /*0970*/  STG.E.64 desc[UR4][R4.64], R2 ;  /* 0x0000000204007986 */ /* 0x001fe2000c101b04 */
[----:B------:R-:W-:Y:S05]  /*0980*/  EXIT ;  /* 0x000000000000794d */ /* 0x000fea0003800000 */
.L_x_13:
        /* <DEDUP_REMOVED lines=15> */
.L_x_22:


//--------------------- .text._Z7reduce2Pdiiddddi --------------------------
	.section	.text._Z7reduce2Pdiiddddi,"ax",@progbits
	.align	128
        .global         _Z7reduce2Pdiiddddi
        .type           _Z7reduce2Pdiiddddi,@function
        .size           _Z7reduce2Pdiiddddi,(.L_x_23 - _Z7reduce2Pdiiddddi)
        .other          _Z7reduce2Pdiiddddi,@"STO_CUDA_ENTRY STV_DEFAULT"
_Z7reduce2Pdiiddddi:
.text._Z7reduce2Pdiiddddi:
[----:B------:R-:W-:Y:S01]  /*0000*/  LDC R1, c[0x0][0x37c] ;  /* 0x0000df00ff017b82 */ /* 0x000fe20000000800 */
[----:B------:R-:W0:Y:S07]  /*0010*/  S2R R0, SR_TID.X ;  /* 0x0000000000007919 */ /* 0x000e2e0000002100 */
[----:B------:R-:W1:Y:S01]  /*0020*/  S2UR UR5, SR_CgaCtaId ;  /* 0x00000000000579c3 */ /* 0x000e620000008800 */
[----:B------:R-:W-:Y:S02]  /*0030*/  UMOV UR4, 0x400 ;  /* 0x0000040000047882 */ /* 0x000fe40000000000 */
[----:B-1----:R-:W-:Y:S01]  /*0040*/  ULEA UR4, UR5, UR4, 0x18 ;  /* 0x0000000405047291 */ /* 0x002fe2000f8ec0ff */
[----:B0-----:R-:W-:-:S02]  /*0050*/  ISETP.GT.U32.AND P2, PT, R0, 0x1ff, PT ;  /* 0x000001ff0000780c */ /* 0x001fc40003f44070 */
[C---:B------:R-:W-:Y:S02]  /*0060*/  ISETP.GT.U32.AND P1, PT, R0.reuse, 0xff, PT ;  /* 0x000000ff0000780c */ /* 0x040fe40003f24070 */
[----:B------:R-:W-:-:S09]  /*0070*/  ISETP.GT.U32.AND P0, PT, R0, 0x7f, PT ;  /* 0x0000007f0000780c */ /* 0x000fd20003f04070 */
[----:B------:R-:W-:Y:S02]  /*0080*/  @!P2 LEA R9, R0, UR4, 0x4 ;  /* 0x000000040009ac11 */ /* 0x000fe4000f8e20ff */
[----:B------:R-:W0:Y:S01]  /*0090*/  @!P1 S2R R3, SR_CgaCtaId ;  /* 0x0000000000039919 */ /* 0x000e220000008800 */
[----:B------:R-:W-:Y:S02]  /*00a0*/  @!P1 MOV R2, 0x400 ;  /* 0x0000040000029802 */ /* 0x000fe40000000f00 */
[----:B------:R-:W-:Y:S01]  /*00b0*/  @!P0 MOV R8, 0x400 ;  /* 0x0000040000088802 */ /* 0x000fe20000000f00 */
[----:B------:R-:W1:Y:S01]  /*00c0*/  @!P2 LDS.128 R4, [R9] ;  /* 0x000000000904a984 */ /* 0x000e620000000c00 */
[----:B------:R-:W2:Y:S01]  /*00d0*/  @!P0 S2R R13, SR_CgaCtaId ;  /* 0x00000000000d8919 */ /* 0x000ea20000008800 */
[----:B0-----:R-:W-:-:S05]  /*00e0*/  @!P1 LEA R11, R3, R2, 0x18 ;  /* 0x00000002030b9211 */ /* 0x001fca00078ec0ff */
[----:B------:R-:W-:Y:S01]  /*00f0*/  @!P1 IMAD R11, R0, 0x20, R11 ;  /* 0x00000020000b9824 */ /* 0x000fe200078e020b */
[----:B--2---:R-:W-:Y:S01]  /*0100*/  @!P0 LEA R13, R13, R8, 0x18 ;  /* 0x000000080d0d8211 */ /* 0x004fe200078ec0ff */
[----:B-1----:R-:W-:-:S04]  /*0110*/  @!P2 DADD R2, R6, R4 ;  /* 0x000000000602a229 */ /* 0x002fc80000000004 */
[----:B------:R-:W-:-:S03]  /*0120*/  @!P0 IMAD R13, R0, 0x40, R13 ;  /* 0x00000040000d8824 */ /* 0x000fc600078e020d */
[----:B------:R0:W-:Y:S01]  /*0130*/  @!P2 STS.64 [R9], R2 ;  /* 0x000000020900a388 */ /* 0x0001e20000000a00 */
[----:B------:R-:W-:Y:S01]  /*0140*/  BAR.SYNC.DEFER_BLOCKING 0x0 ;  /* 0x0000000000007b1d */ /* 0x000fe20000010000 */
[----:B------:R-:W-:-:S13]  /*0150*/  ISETP.GT.U32.AND P2, PT, R0, 0x3f, PT ;  /* 0x0000003f0000780c */ /* 0x000fda0003f44070 */
[----:B0-----:R-:W0:Y:S01]  /*0160*/  @!P2 S2R R9, SR_CgaCtaId ;  /* 0x000000000009a919 */ /* 0x001e220000008800 */
[----:B------:R-:W-:Y:S01]  /*0170*/  @!P2 MOV R8, 0x400 ;  /* 0x000004000008a802 */ /* 0x000fe20000000f00 */
[----:B------:R-:W-:Y:S04]  /*0180*/  @!P1 LDS.64 R4, [R11+0x10] ;  /* 0x000010000b049984 */ /* 0x000fe80000000a00 */
[----:B------:R-:W1:Y:S01]  /*0190*/  @!P1 LDS.64 R6, [R11] ;  /* 0x000000000b069984 */ /* 0x000e620000000a00 */
[----:B0-----:R-:W-:-:S05]  /*01a0*/  @!P2 LEA R9, R9, R8, 0x18 ;  /* 0x000000080909a211 */ /* 0x001fca00078ec0ff */
[----:B------:R-:W-:Y:S01]  /*01b0*/  @!P2 IMAD R9, R0, 0x80, R9 ;  /* 0x000000800009a824 */ /* 0x000fe200078e0209 */
[----:B-1----:R-:W-:-:S07]  /*01c0*/  @!P1 DADD R4, R4, R6 ;  /* 0x0000000004049229 */ /* 0x002fce0000000006 */
        /* <DEDUP_REMOVED lines=52> */
[----:B------:R-:W-:-:S13]  /*0510*/  ISETP.NE.AND P2, PT, R0, RZ, PT ;  /* 0x000000ff0000720c */ /* 0x000fda0003f45270 */
[----:B0-----:R-:W0:Y:S01]  /*0520*/  @!P2 S2R R9, SR_CgaCtaId ;  /* 0x000000000009a919 */ /* 0x001e220000008800 */
[----:B------:R-:W-:Y:S01]  /*0530*/  @!P2 MOV R0, 0x400 ;  /* 0x000004000000a802 */ /* 0x000fe20000000f00 */
[----:B------:R-:W-:Y:S04]  /*0540*/  @!P1 LDS.64 R4, [R11+0x400] ;  /* 0x000400000b049984 */ /* 0x000fe80000000a00 */
[----:B------:R-:W1:Y:S01]  /*0550*/  @!P1 LDS.64 R6, [R11] ;  /* 0x000000000b069984 */ /* 0x000e620000000a00 */
[----:B0-----:R-:W-:Y:S02]  /*0560*/  @!P2 LEA R15, R9, R0, 0x18 ;  /* 0x00000000090fa211 */ /* 0x001fe400078ec0ff */
[----:B------:R-:W0:Y:S01]  /*0570*/  LDC.64 R8, c[0x0][0x380] ;  /* 0x0000e000ff087b82 */ /* 0x000e220000000a00 */
[----:B-1----:R-:W-:-:S07]  /*0580*/  @!P1 DADD R4, R4, R6 ;  /* 0x0000000004049229 */ /* 0x002fce0000000006 */
[----:B------:R1:W-:Y:S01]  /*0590*/  @!P1 STS.64 [R11], R4 ;  /* 0x000000040b009388 */ /* 0x0003e20000000a00 */
[----:B------:R-:W-:Y:S06]  /*05a0*/  BAR.SYNC.DEFER_BLOCKING 0x0 ;  /* 0x0000000000007b1d */ /* 0x000fec0000010000 */
[----:B-1----:R-:W0:Y:S01]  /*05b0*/  S2R R11, SR_CTAID.X ;  /* 0x00000000000b7919 */ /* 0x002e220000002500 */
[----:B------:R-:W-:Y:S04]  /*05c0*/  @!P0 LDS.64 R2, [R13+0x800] ;  /* 0x000800000d028984 */ /* 0x000fe80000000a00 */
[----:B------:R-:W1:Y:S02]  /*05d0*/  @!P0 LDS.64 R6, [R13] ;  /* 0x000000000d068984 */ /* 0x000e640000000a00 */
[----:B-1----:R-:W-:-:S07]  /*05e0*/  @!P0 DADD R2, R2, R6 ;  /* 0x0000000002028229 */ /* 0x002fce0000000006 */
[----:B------:R0:W-:Y:S01]  /*05f0*/  @!P0 STS.64 [R13], R2 ;  /* 0x000000020d008388 */ /* 0x0001e20000000a00 */
[----:B------:R-:W-:Y:S01]  /*0600*/  BAR.SYNC.DEFER_BLOCKING 0x0 ;  /* 0x0000000000007b1d */ /* 0x000fe20000010000 */
[----:B0-----:R-:W-:-:S05]  /*0610*/  IMAD.WIDE.U32 R2, R11, 0x8, R8 ;  /* 0x000000080b027825 */ /* 0x001fca00078e0008 */
[----:B------:R-:W-:Y:S04]  /*0620*/  @!P2 LDS.64 R6, [R15+0x1000] ;  /* 0x001000000f06a984 */ /* 0x000fe80000000a00 */
[----:B------:R-:W0:Y:S02]  /*0630*/  @!P2 LDS.64 R4, [R15] ;  /* 0x000000000f04a984 */ /* 0x000e240000000a00 */
[----:B0-----:R-:W-:-:S07]  /*0640*/  @!P2 DADD R4, R6, R4 ;  /* 0x000000000604a229 */ /* 0x001fce0000000004 */
[----:B------:R-:W-:Y:S01]  /*0650*/  @!P2 STS.64 [R15], R4 ;  /* 0x000000040f00a388 */ /* 0x000fe20000000a00 */
[----:B------:R-:W-:Y:S06]  /*0660*/  BAR.SYNC.DEFER_BLOCKING 0x0 ;  /* 0x0000000000007b1d */ /* 0x000fec0000010000 */
[----:B------:R-:W0:Y:S01]  /*0670*/  LDS.64 R6, [UR4] ;  /* 0x00000004ff067984 */ /* 0x000e220008000a00 */
[----:B------:R-:W0:Y:S03]  /*0680*/  LDCU.64 UR4, c[0x0][0x358] ;  /* 0x00006b00ff0477ac */ /* 0x000e260008000a00 */
[----:B0-----:R-:W-:Y:S01]  /*0690*/  STG.E.64 desc[UR4][R2.64], R6 ;  /* 0x0000000602007986 */ /* 0x001fe2000c101b04 */
[----:B------:R-:W-:Y:S05]  /*06a0*/  EXIT ;  /* 0x000000000000794d */ /* 0x000fea0003800000 */
.L_x_14:
        /* <DEDUP_REMOVED lines=13> */
.L_x_23:


//--------------------- .text._Z7reduce1Pdiiddddi --------------------------
	.section	.text._Z7reduce1Pdiiddddi,"ax",@progbits
	.align	128
        .global         _Z7reduce1Pdiiddddi
        .type           _Z7reduce1Pdiiddddi,@function
        .size           _Z7reduce1Pdiiddddi,(.L_x_24 - _Z7reduce1Pdiiddddi)
        .other          _Z7reduce1Pdiiddddi,@"STO_CUDA_ENTRY STV_DEFAULT"
_Z7reduce1Pdiiddddi:
.text._Z7reduce1Pdiiddddi:
[----:B------:R-:W-:Y:S01]  /*0000*/  LDC R1, c[0x0][0x37c] ;  /* 0x0000df00ff017b82 */ /* 0x000fe20000000800 */
[----:B------:R-:W0:Y:S01]  /*0010*/  S2R R9, SR_TID.X ;  /* 0x0000000000097919 */ /* 0x000e220000002100 */
[----:B------:R-:W1:Y:S02]  /*0020*/  LDCU UR6, c[0x0][0x360] ;  /* 0x00006c00ff0677ac */ /* 0x000e640008000800 */
[----:B-1----:R-:W-:Y:S01]  /*0030*/  UISETP.GE.U32.AND UP0, UPT, UR6, 0x2, UPT ;  /* 0x000000020600788c */ /* 0x002fe2000bf06070 */
[----:B0-----:R-:W-:-:S08]  /*0040*/  ISETP.NE.AND P0, PT, R9, RZ, PT ;  /* 0x000000ff0900720c */ /* 0x001fd00003f05270 */
[----:B------:R-:W-:Y:S05]  /*0050*/  BRA.U !UP0, `(.L_x_15) ;  /* 0x0000000108447547 */ /* 0x000fea000b800000 */
[----:B------:R-:W0:Y:S01]  /*0060*/  S2UR UR5, SR_CgaCtaId ;  /* 0x00000000000579c3 */ /* 0x000e220000008800 */
[----:B------:R-:W-:Y:S01]  /*0070*/  UMOV UR4, 0x400 ;  /* 0x0000040000047882 */ /* 0x000fe20000000000 */
[----:B------:R-:W-:Y:S01]  /*0080*/  IMAD.MOV.U32 R0, RZ, RZ, 0x1 ;  /* 0x00000001ff007424 */ /* 0x000fe200078e00ff */
[----:B0-----:R-:W-:-:S06]  /*0090*/  ULEA UR4, UR5, UR4, 0x18 ;  /* 0x0000000405047291 */ /* 0x001fcc000f8ec0ff */
[----:B------:R-:W-:-:S07]  /*00a0*/  LEA R7, R9, UR4, 0x3 ;  /* 0x0000000409077c11 */ /* 0x000fce000f8e18ff */
.L_x_16:
[----:B------:R-:W-:-:S05]  /*00b0*/  IMAD.SHL.U32 R8, R0, 0x2, RZ ;  /* 0x0000000200087824 */ /* 0x000fca00078e00ff */
[----:B------:R-:W-:-:S04]  /*00c0*/  IADD3 R2, PT, PT, R8, -0x1, RZ ;  /* 0xffffffff08027810 */ /* 0x000fc80007ffe0ff */
[----:B------:R-:W-:-:S13]  /*00d0*/  LOP3.LUT P1, RZ, R2, R9, RZ, 0xc0, !PT ;  /* 0x0000000902ff7212 */ /* 0x000fda000782c0ff */
[----:B------:R-:W-:Y:S01]  /*00e0*/  @!P1 IMAD R6, R0, 0x8, R7 ;  /* 0x0000000800069824 */ /* 0x000fe200078e0207 */
[----:B------:R-:W-:Y:S01]  /*00f0*/  @!P1 LDS.64 R4, [R7] ;  /* 0x0000000007049984 */ /* 0x000fe20000000a00 */
[----:B------:R-:W-:-:S03]  /*0100*/  MOV R0, R8 ;  /* 0x0000000800007202 */ /* 0x000fc60000000f00 */
[----:B------:R-:W0:Y:S02]  /*0110*/  @!P1 LDS.64 R2, [R6] ;  /* 0x0000000006029984 */ /* 0x000e240000000a00 */
[----:B0-----:R-:W-:-:S07]  /*0120*/  @!P1 DADD R2, R2, R4 ;  /* 0x0000000002029229 */ /* 0x001fce0000000004 */
[----:B------:R0:W-:Y:S01]  /*0130*/  @!P1 STS.64 [R7], R2 ;  /* 0x0000000207009388 */ /* 0x0001e20000000a00 */
[----:B------:R-:W-:Y:S01]  /*0140*/  BAR.SYNC.DEFER_BLOCKING 0x0 ;  /* 0x0000000000007b1d */ /* 0x000fe20000010000 */
[----:B------:R-:W-:-:S13]  /*0150*/  ISETP.GE.U32.AND P1, PT, R8, UR6, PT ;  /* 0x0000000608007c0c */ /* 0x000fda000bf26070 */
[----:B0-----:R-:W-:Y:S05]  /*0160*/  @!P1 BRA `(.L_x_16) ;  /* 0xfffffffc00d09947 */ /* 0x001fea000383ffff */
.L_x_15:
        /* <DEDUP_REMOVED lines=11> */
.L_x_17:
        /* <DEDUP_REMOVED lines=14> */
.L_x_24:


//--------------------- .nv.shared.reserved.0     --------------------------
	.section	.nv.shared.reserved.0,"aw",@nobits
	.weak		__nv_reservedSMEM_offset_0_alias
	.size		__nv_reservedSMEM_offset_0_alias, 0, 64
	.other		__nv_reservedSMEM_offset_0_alias,@"STO_CUDA_RESERVED_SHARED STV_DEFAULT"
__nv_reservedSMEM_offset_0_alias:
	.zero		0
	.zero		64


//--------------------- .nv.shared._Z7reduce6Pdiiddddi --------------------------
	.section	.nv.shared._Z7reduce6Pdiiddddi,"aw",@nobits
	.sectionflags	@""
	.align	8
.nv.shared._Z7reduce6Pdiiddddi:
	.zero		9216


//--------------------- .nv.shared._Z7reduce5Pdiiiddddi --------------------------
	.section	.nv.shared._Z7reduce5Pdiiiddddi,"aw",@nobits
	.sectionflags	@""
	.align	8
.nv.shared._Z7reduce5Pdiiiddddi:
	.zero		9216


//--------------------- .nv.shared._Z7reduce3Pdiiddddi --------------------------
	.section	.nv.shared._Z7reduce3Pdiiddddi,"aw",@nobits
	.sectionflags	@""
	.align	8
.nv.shared._Z7reduce3Pdiiddddi:
	.zero		9216


//--------------------- .nv.shared._Z7reduce2Pdiiddddi --------------------------
	.section	.nv.shared._Z7reduce2Pdiiddddi,"aw",@nobits
	.sectionflags	@""
	.align	8
.nv.shared._Z7reduce2Pdiiddddi:
	.zero		9216


//--------------------- .nv.shared._Z7reduce1Pdiiddddi --------------------------
	.section	.nv.shared._Z7reduce1Pdiiddddi,"aw",@nobits
	.sectionflags	@""
	.align	8
.nv.shared._Z7reduce1Pdiiddddi:
	.zero		9216


//--------------------- .nv.constant0._Z7reduce7Pdiiddddi --------------------------
	.section	.nv.constant0._Z7reduce7Pdiiddddi,"a",@progbits
	.sectionflags	@""
	.align	4
.nv.constant0._Z7reduce7Pdiiddddi:
	.zero		948


//--------------------- .nv.constant0._Z7reduce6Pdiiddddi --------------------------
	.section	.nv.constant0._Z7reduce6Pdiiddddi,"a",@progbits
	.sectionflags	@""
	.align	4
.nv.constant0._Z7reduce6Pdiiddddi:
	.zero		948


//--------------------- .nv.constant0._Z7reduce5Pdiiiddddi --------------------------
	.section	.nv.constant0._Z7reduce5Pdiiiddddi,"a",@progbits
	.sectionflags	@""
	.align	4
.nv.constant0._Z7reduce5Pdiiiddddi:
	.zero		956


//--------------------- .nv.constant0._Z7reduce4Pdiiddddi --------------------------
	.section	.nv.constant0._Z7reduce4Pdiiddddi,"a",@progbits
	.sectionflags	@""
	.align	4
.nv.constant0._Z7reduce4Pdiiddddi:
	.zero		948


//--------------------- .nv.constant0._Z7reduce3Pdiiddddi --------------------------
	.section	.nv.constant0._Z7reduce3Pdiiddddi,"a",@progbits
	.sectionflags	@""
	.align	4
.nv.constant0._Z7reduce3Pdiiddddi:
	.zero		948


//--------------------- .nv.constant0._Z7reduce2Pdiiddddi --------------------------
	.section	.nv.constant0._Z7reduce2Pdiiddddi,"a",@progbits
	.sectionflags	@""
	.align	4
.nv.constant0._Z7reduce2Pdiiddddi:
	.zero		948


//--------------------- .nv.constant0._Z7reduce1Pdiiddddi --------------------------
	.section	.nv.constant0._Z7reduce1Pdiiddddi,"a",@progbits
	.sectionflags	@""
	.align	4
.nv.constant0._Z7reduce1Pdiiddddi:
	.zero		948


//--------------------- SYMBOLS --------------------------

	.type		.nv.reservedSmem.offset0,@object
	.size		.nv.reservedSmem.offset0,0x4
	.type		.nv.reservedSmem.cap,@object
	.size		.nv.reservedSmem.cap,0x4
